//
// Generated by NVIDIA NVVM Compiler
//
// Compiler Build ID: CL-36424714
// Cuda compilation tools, release 13.0, V13.0.88
// Based on NVVM 20.0.0
//

.version 9.0
.target sm_100
.address_size 64

	// .globl	_Z22array_match_mse_kernelPKfS0_iPf

.visible .entry _Z22array_match_mse_kernelPKfS0_iPf(
	.param .u64 .ptr .align 1 _Z22array_match_mse_kernelPKfS0_iPf_param_0,
	.param .u64 .ptr .align 1 _Z22array_match_mse_kernelPKfS0_iPf_param_1,
	.param .u32 _Z22array_match_mse_kernelPKfS0_iPf_param_2,
	.param .u64 .ptr .align 1 _Z22array_match_mse_kernelPKfS0_iPf_param_3
)
{
	.reg .pred 	%p<10>;
	.reg .b32 	%r<24>;
	.reg .b32 	%f<85>;
	.reg .b64 	%rd<35>;

	ld.param.u64 	%rd11, [_Z22array_match_mse_kernelPKfS0_iPf_param_0];
	ld.param.u64 	%rd12, [_Z22array_match_mse_kernelPKfS0_iPf_param_1];
	ld.param.u32 	%r13, [_Z22array_match_mse_kernelPKfS0_iPf_param_2];
	ld.param.u64 	%rd10, [_Z22array_match_mse_kernelPKfS0_iPf_param_3];
	cvta.to.global.u64 	%rd1, %rd12;
	cvta.to.global.u64 	%rd2, %rd11;
	mov.u32 	%r14, %tid.x;
	mov.u32 	%r15, %ntid.x;
	mov.u32 	%r16, %ctaid.x;
	mad.lo.s32 	%r1, %r15, %r16, %r14;
	mul.lo.s32 	%r17, %r13, %r1;
	cvt.s64.s32 	%rd3, %r17;
	setp.lt.s32 	%p1, %r13, 1;
	mov.f32 	%f84, 0f00000000;
	@%p1 bra 	$L__BB0_12;
	and.b32  	%r2, %r13, 7;
	setp.lt.u32 	%p2, %r13, 8;
	mov.f32 	%f84, 0f00000000;
	mov.b32 	%r22, 0;
	@%p2 bra 	$L__BB0_4;
	and.b32  	%r22, %r13, 2147483640;
	neg.s32 	%r20, %r22;
	shl.b64 	%rd13, %rd3, 2;
	add.s64 	%rd14, %rd13, 16;
	add.s64 	%rd34, %rd2, %rd14;
	add.s64 	%rd33, %rd1, %rd14;
	mov.f32 	%f84, 0f00000000;
$L__BB0_3:
	.pragma "nounroll";
	ld.global.f32 	%f17, [%rd34+-16];
	ld.global.f32 	%f18, [%rd33+-16];
	sub.f32 	%f19, %f17, %f18;
	fma.rn.f32 	%f20, %f19, %f19, %f84;
	ld.global.f32 	%f21, [%rd34+-12];
	ld.global.f32 	%f22, [%rd33+-12];
	sub.f32 	%f23, %f21, %f22;
	fma.rn.f32 	%f24, %f23, %f23, %f20;
	ld.global.f32 	%f25, [%rd34+-8];
	ld.global.f32 	%f26, [%rd33+-8];
	sub.f32 	%f27, %f25, %f26;
	fma.rn.f32 	%f28, %f27, %f27, %f24;
	ld.global.f32 	%f29, [%rd34+-4];
	ld.global.f32 	%f30, [%rd33+-4];
	sub.f32 	%f31, %f29, %f30;
	fma.rn.f32 	%f32, %f31, %f31, %f28;
	ld.global.f32 	%f33, [%rd34];
	ld.global.f32 	%f34, [%rd33];
	sub.f32 	%f35, %f33, %f34;
	fma.rn.f32 	%f36, %f35, %f35, %f32;
	ld.global.f32 	%f37, [%rd34+4];
	ld.global.f32 	%f38, [%rd33+4];
	sub.f32 	%f39, %f37, %f38;
	fma.rn.f32 	%f40, %f39, %f39, %f36;
	ld.global.f32 	%f41, [%rd34+8];
	ld.global.f32 	%f42, [%rd33+8];
	sub.f32 	%f43, %f41, %f42;
	fma.rn.f32 	%f44, %f43, %f43, %f40;
	ld.global.f32 	%f45, [%rd34+12];
	ld.global.f32 	%f46, [%rd33+12];
	sub.f32 	%f47, %f45, %f46;
	fma.rn.f32 	%f84, %f47, %f47, %f44;
	add.s32 	%r20, %r20, 8;
	add.s64 	%rd34, %rd34, 32;
	add.s64 	%rd33, %rd33, 32;
	setp.ne.s32 	%p3, %r20, 0;
	@%p3 bra 	$L__BB0_3;
$L__BB0_4:
	setp.eq.s32 	%p4, %r2, 0;
	@%p4 bra 	$L__BB0_12;
	and.b32  	%r8, %r13, 3;
	setp.lt.u32 	%p5, %r2, 4;
	@%p5 bra 	$L__BB0_7;
	cvt.u64.u32 	%rd15, %r22;
	add.s64 	%rd16, %rd15, %rd3;
	shl.b64 	%rd17, %rd16, 2;
	add.s64 	%rd18, %rd2, %rd17;
	ld.global.f32 	%f49, [%rd18];
	add.s64 	%rd19, %rd1, %rd17;
	ld.global.f32 	%f50, [%rd19];
	sub.f32 	%f51, %f49, %f50;
	fma.rn.f32 	%f52, %f51, %f51, %f84;
	ld.global.f32 	%f53, [%rd18+4];
	ld.global.f32 	%f54, [%rd19+4];
	sub.f32 	%f55, %f53, %f54;
	fma.rn.f32 	%f56, %f55, %f55, %f52;
	ld.global.f32 	%f57, [%rd18+8];
	ld.global.f32 	%f58, [%rd19+8];
	sub.f32 	%f59, %f57, %f58;
	fma.rn.f32 	%f60, %f59, %f59, %f56;
	ld.global.f32 	%f61, [%rd18+12];
	ld.global.f32 	%f62, [%rd19+12];
	sub.f32 	%f63, %f61, %f62;
	fma.rn.f32 	%f84, %f63, %f63, %f60;
	add.s32 	%r22, %r22, 4;
$L__BB0_7:
	setp.eq.s32 	%p6, %r8, 0;
	@%p6 bra 	$L__BB0_12;
	setp.eq.s32 	%p7, %r8, 1;
	@%p7 bra 	$L__BB0_10;
	cvt.u64.u32 	%rd20, %r22;
	add.s64 	%rd21, %rd20, %rd3;
	shl.b64 	%rd22, %rd21, 2;
	add.s64 	%rd23, %rd2, %rd22;
	ld.global.f32 	%f65, [%rd23];
	add.s64 	%rd24, %rd1, %rd22;
	ld.global.f32 	%f66, [%rd24];
	sub.f32 	%f67, %f65, %f66;
	fma.rn.f32 	%f68, %f67, %f67, %f84;
	ld.global.f32 	%f69, [%rd23+4];
	ld.global.f32 	%f70, [%rd24+4];
	sub.f32 	%f71, %f69, %f70;
	fma.rn.f32 	%f84, %f71, %f71, %f68;
	add.s32 	%r22, %r22, 2;
$L__BB0_10:
	and.b32  	%r19, %r13, 1;
	setp.eq.b32 	%p8, %r19, 1;
	not.pred 	%p9, %p8;
	@%p9 bra 	$L__BB0_12;
	cvt.u64.u32 	%rd25, %r22;
	add.s64 	%rd26, %rd25, %rd3;
	shl.b64 	%rd27, %rd26, 2;
	add.s64 	%rd28, %rd2, %rd27;
	ld.global.f32 	%f72, [%rd28];
	add.s64 	%rd29, %rd1, %rd27;
	ld.global.f32 	%f73, [%rd29];
	sub.f32 	%f74, %f72, %f73;
	fma.rn.f32 	%f84, %f74, %f74, %f84;
$L__BB0_12:
	cvta.to.global.u64 	%rd30, %rd10;
	cvt.rn.f32.s32 	%f75, %r13;
	div.rn.f32 	%f76, %f84, %f75;
	mul.wide.s32 	%rd31, %r1, 4;
	add.s64 	%rd32, %rd30, %rd31;
	st.global.f32 	[%rd32], %f76;
	ret;

}
	// .globl	_Z22array_match_mse_kernelPKfS0_iPfi
.visible .entry _Z22array_match_mse_kernelPKfS0_iPfi(
	.param .u64 .ptr .align 1 _Z22array_match_mse_kernelPKfS0_iPfi_param_0,
	.param .u64 .ptr .align 1 _Z22array_match_mse_kernelPKfS0_iPfi_param_1,
	.param .u32 _Z22array_match_mse_kernelPKfS0_iPfi_param_2,
	.param .u64 .ptr .align 1 _Z22array_match_mse_kernelPKfS0_iPfi_param_3,
	.param .u32 _Z22array_match_mse_kernelPKfS0_iPfi_param_4
)
{
	.reg .pred 	%p<11>;
	.reg .b32 	%r<25>;
	.reg .b32 	%f<85>;
	.reg .b64 	%rd<35>;

	ld.param.u64 	%rd10, [_Z22array_match_mse_kernelPKfS0_iPfi_param_0];
	ld.param.u64 	%rd11, [_Z22array_match_mse_kernelPKfS0_iPfi_param_1];
	ld.param.u32 	%r13, [_Z22array_match_mse_kernelPKfS0_iPfi_param_2];
	ld.param.u64 	%rd12, [_Z22array_match_mse_kernelPKfS0_iPfi_param_3];
	ld.param.u32 	%r14, [_Z22array_match_mse_kernelPKfS0_iPfi_param_4];
	mov.u32 	%r15, %tid.x;
	mov.u32 	%r16, %ntid.x;
	mov.u32 	%r17, %ctaid.x;
	mad.lo.s32 	%r1, %r16, %r17, %r15;
	setp.ge.s32 	%p1, %r1, %r14;
	@%p1 bra 	$L__BB1_14;
	cvta.to.global.u64 	%rd1, %rd10;
	cvta.to.global.u64 	%rd2, %rd11;
	mul.lo.s32 	%r18, %r13, %r1;
	cvt.s64.s32 	%rd3, %r18;
	setp.lt.s32 	%p2, %r13, 1;
	mov.f32 	%f84, 0f00000000;
	@%p2 bra 	$L__BB1_13;
	and.b32  	%r2, %r13, 7;
	setp.lt.u32 	%p3, %r13, 8;
	mov.f32 	%f84, 0f00000000;
	mov.b32 	%r23, 0;
	@%p3 bra 	$L__BB1_5;
	and.b32  	%r23, %r13, 2147483640;
	neg.s32 	%r21, %r23;
	shl.b64 	%rd13, %rd3, 2;
	add.s64 	%rd14, %rd13, 16;
	add.s64 	%rd34, %rd1, %rd14;
	add.s64 	%rd33, %rd2, %rd14;
	mov.f32 	%f84, 0f00000000;
$L__BB1_4:
	.pragma "nounroll";
	ld.global.f32 	%f17, [%rd34+-16];
	ld.global.f32 	%f18, [%rd33+-16];
	sub.f32 	%f19, %f17, %f18;
	fma.rn.f32 	%f20, %f19, %f19, %f84;
	ld.global.f32 	%f21, [%rd34+-12];
	ld.global.f32 	%f22, [%rd33+-12];
	sub.f32 	%f23, %f21, %f22;
	fma.rn.f32 	%f24, %f23, %f23, %f20;
	ld.global.f32 	%f25, [%rd34+-8];
	ld.global.f32 	%f26, [%rd33+-8];
	sub.f32 	%f27, %f25, %f26;
	fma.rn.f32 	%f28, %f27, %f27, %f24;
	ld.global.f32 	%f29, [%rd34+-4];
	ld.global.f32 	%f30, [%rd33+-4];
	sub.f32 	%f31, %f29, %f30;
	fma.rn.f32 	%f32, %f31, %f31, %f28;
	ld.global.f32 	%f33, [%rd34];
	ld.global.f32 	%f34, [%rd33];
	sub.f32 	%f35, %f33, %f34;
	fma.rn.f32 	%f36, %f35, %f35, %f32;
	ld.global.f32 	%f37, [%rd34+4];
	ld.global.f32 	%f38, [%rd33+4];
	sub.f32 	%f39, %f37, %f38;
	fma.rn.f32 	%f40, %f39, %f39, %f36;
	ld.global.f32 	%f41, [%rd34+8];
	ld.global.f32 	%f42, [%rd33+8];
	sub.f32 	%f43, %f41, %f42;
	fma.rn.f32 	%f44, %f43, %f43, %f40;
	ld.global.f32 	%f45, [%rd34+12];
	ld.global.f32 	%f46, [%rd33+12];
	sub.f32 	%f47, %f45, %f46;
	fma.rn.f32 	%f84, %f47, %f47, %f44;
	add.s32 	%r21, %r21, 8;
	add.s64 	%rd34, %rd34, 32;
	add.s64 	%rd33, %rd33, 32;
	setp.ne.s32 	%p4, %r21, 0;
	@%p4 bra 	$L__BB1_4;
$L__BB1_5:
	setp.eq.s32 	%p5, %r2, 0;
	@%p5 bra 	$L__BB1_13;
	and.b32  	%r8, %r13, 3;
	setp.lt.u32 	%p6, %r2, 4;
	@%p6 bra 	$L__BB1_8;
	cvt.u64.u32 	%rd15, %r23;
	add.s64 	%rd16, %rd15, %rd3;
	shl.b64 	%rd17, %rd16, 2;
	add.s64 	%rd18, %rd1, %rd17;
	ld.global.f32 	%f49, [%rd18];
	add.s64 	%rd19, %rd2, %rd17;
	ld.global.f32 	%f50, [%rd19];
	sub.f32 	%f51, %f49, %f50;
	fma.rn.f32 	%f52, %f51, %f51, %f84;
	ld.global.f32 	%f53, [%rd18+4];
	ld.global.f32 	%f54, [%rd19+4];
	sub.f32 	%f55, %f53, %f54;
	fma.rn.f32 	%f56, %f55, %f55, %f52;
	ld.global.f32 	%f57, [%rd18+8];
	ld.global.f32 	%f58, [%rd19+8];
	sub.f32 	%f59, %f57, %f58;
	fma.rn.f32 	%f60, %f59, %f59, %f56;
	ld.global.f32 	%f61, [%rd18+12];
	ld.global.f32 	%f62, [%rd19+12];
	sub.f32 	%f63, %f61, %f62;
	fma.rn.f32 	%f84, %f63, %f63, %f60;
	add.s32 	%r23, %r23, 4;
$L__BB1_8:
	setp.eq.s32 	%p7, %r8, 0;
	@%p7 bra 	$L__BB1_13;
	setp.eq.s32 	%p8, %r8, 1;
	@%p8 bra 	$L__BB1_11;
	cvt.u64.u32 	%rd20, %r23;
	add.s64 	%rd21, %rd20, %rd3;
	shl.b64 	%rd22, %rd21, 2;
	add.s64 	%rd23, %rd1, %rd22;
	ld.global.f32 	%f65, [%rd23];
	add.s64 	%rd24, %rd2, %rd22;
	ld.global.f32 	%f66, [%rd24];
	sub.f32 	%f67, %f65, %f66;
	fma.rn.f32 	%f68, %f67, %f67, %f84;
	ld.global.f32 	%f69, [%rd23+4];
	ld.global.f32 	%f70, [%rd24+4];
	sub.f32 	%f71, %f69, %f70;
	fma.rn.f32 	%f84, %f71, %f71, %f68;
	add.s32 	%r23, %r23, 2;
$L__BB1_11:
	and.b32  	%r20, %r13, 1;
	setp.eq.b32 	%p9, %r20, 1;
	not.pred 	%p10, %p9;
	@%p10 bra 	$L__BB1_13;
	cvt.u64.u32 	%rd25, %r23;
	add.s64 	%rd26, %rd25, %rd3;
	shl.b64 	%rd27, %rd26, 2;
	add.s64 	%rd28, %rd1, %rd27;
	ld.global.f32 	%f72, [%rd28];
	add.s64 	%rd29, %rd2, %rd27;
	ld.global.f32 	%f73, [%rd29];
	sub.f32 	%f74, %f72, %f73;
	fma.rn.f32 	%f84, %f74, %f74, %f84;
$L__BB1_13:
	cvt.rn.f32.s32 	%f75, %r13;
	div.rn.f32 	%f76, %f84, %f75;
	cvta.to.global.u64 	%rd30, %rd12;
	mul.wide.s32 	%rd31, %r1, 4;
	add.s64 	%rd32, %rd30, %rd31;
	st.global.f32 	[%rd32], %f76;
$L__BB1_14:
	ret;

}
	// .globl	_Z28block_match_mse_async_kernelPKfS0_iiPf
.visible .entry _Z28block_match_mse_async_kernelPKfS0_iiPf(
	.param .u64 .ptr .align 1 _Z28block_match_mse_async_kernelPKfS0_iiPf_param_0,
	.param .u64 .ptr .align 1 _Z28block_match_mse_async_kernelPKfS0_iiPf_param_1,
	.param .u32 _Z28block_match_mse_async_kernelPKfS0_iiPf_param_2,
	.param .u32 _Z28block_match_mse_async_kernelPKfS0_iiPf_param_3,
	.param .u64 .ptr .align 1 _Z28block_match_mse_async_kernelPKfS0_iiPf_param_4
)
{
	.reg .pred 	%p<10>;
	.reg .b32 	%r<30>;
	.reg .b32 	%f<85>;
	.reg .b64 	%rd<46>;

	ld.param.u64 	%rd12, [_Z28block_match_mse_async_kernelPKfS0_iiPf_param_0];
	ld.param.u64 	%rd13, [_Z28block_match_mse_async_kernelPKfS0_iiPf_param_1];
	ld.param.u32 	%r14, [_Z28block_match_mse_async_kernelPKfS0_iiPf_param_2];
	ld.param.u32 	%r13, [_Z28block_match_mse_async_kernelPKfS0_iiPf_param_3];
	ld.param.u64 	%rd11, [_Z28block_match_mse_async_kernelPKfS0_iiPf_param_4];
	cvta.to.global.u64 	%rd1, %rd13;
	cvta.to.global.u64 	%rd2, %rd12;
	mov.u32 	%r15, %tid.x;
	mov.u32 	%r16, %ntid.x;
	mov.u32 	%r17, %ctaid.x;
	mad.lo.s32 	%r1, %r16, %r17, %r15;
	div.s32 	%r18, %r1, %r14;
	mul.lo.s32 	%r19, %r18, %r14;
	sub.s32 	%r20, %r1, %r19;
	mul.lo.s32 	%r21, %r18, %r13;
	cvt.s64.s32 	%rd3, %r21;
	mul.lo.s32 	%r22, %r21, %r14;
	cvt.s64.s32 	%rd14, %r22;
	mul.lo.s32 	%r23, %r20, %r13;
	cvt.s64.s32 	%rd15, %r23;
	add.s64 	%rd4, %rd14, %rd15;
	setp.lt.s32 	%p1, %r13, 1;
	mov.f32 	%f84, 0f00000000;
	@%p1 bra 	$L__BB2_12;
	and.b32  	%r2, %r13, 7;
	setp.lt.u32 	%p2, %r13, 8;
	mov.f32 	%f84, 0f00000000;
	mov.b32 	%r28, 0;
	@%p2 bra 	$L__BB2_4;
	and.b32  	%r28, %r13, 2147483640;
	neg.s32 	%r26, %r28;
	shl.b64 	%rd16, %rd3, 2;
	add.s64 	%rd17, %rd16, %rd2;
	add.s64 	%rd45, %rd17, 16;
	shl.b64 	%rd18, %rd4, 2;
	add.s64 	%rd19, %rd18, %rd1;
	add.s64 	%rd44, %rd19, 16;
	mov.f32 	%f84, 0f00000000;
$L__BB2_3:
	.pragma "nounroll";
	ld.global.f32 	%f17, [%rd45+-16];
	ld.global.f32 	%f18, [%rd44+-16];
	sub.f32 	%f19, %f17, %f18;
	fma.rn.f32 	%f20, %f19, %f19, %f84;
	ld.global.f32 	%f21, [%rd45+-12];
	ld.global.f32 	%f22, [%rd44+-12];
	sub.f32 	%f23, %f21, %f22;
	fma.rn.f32 	%f24, %f23, %f23, %f20;
	ld.global.f32 	%f25, [%rd45+-8];
	ld.global.f32 	%f26, [%rd44+-8];
	sub.f32 	%f27, %f25, %f26;
	fma.rn.f32 	%f28, %f27, %f27, %f24;
	ld.global.f32 	%f29, [%rd45+-4];
	ld.global.f32 	%f30, [%rd44+-4];
	sub.f32 	%f31, %f29, %f30;
	fma.rn.f32 	%f32, %f31, %f31, %f28;
	ld.global.f32 	%f33, [%rd45];
	ld.global.f32 	%f34, [%rd44];
	sub.f32 	%f35, %f33, %f34;
	fma.rn.f32 	%f36, %f35, %f35, %f32;
	ld.global.f32 	%f37, [%rd45+4];
	ld.global.f32 	%f38, [%rd44+4];
	sub.f32 	%f39, %f37, %f38;
	fma.rn.f32 	%f40, %f39, %f39, %f36;
	ld.global.f32 	%f41, [%rd45+8];
	ld.global.f32 	%f42, [%rd44+8];
	sub.f32 	%f43, %f41, %f42;
	fma.rn.f32 	%f44, %f43, %f43, %f40;
	ld.global.f32 	%f45, [%rd45+12];
	ld.global.f32 	%f46, [%rd44+12];
	sub.f32 	%f47, %f45, %f46;
	fma.rn.f32 	%f84, %f47, %f47, %f44;
	add.s32 	%r26, %r26, 8;
	add.s64 	%rd45, %rd45, 32;
	add.s64 	%rd44, %rd44, 32;
	setp.ne.s32 	%p3, %r26, 0;
	@%p3 bra 	$L__BB2_3;
$L__BB2_4:
	setp.eq.s32 	%p4, %r2, 0;
	@%p4 bra 	$L__BB2_12;
	and.b32  	%r8, %r13, 3;
	setp.lt.u32 	%p5, %r2, 4;
	@%p5 bra 	$L__BB2_7;
	cvt.u64.u32 	%rd20, %r28;
	add.s64 	%rd21, %rd20, %rd3;
	shl.b64 	%rd22, %rd21, 2;
	add.s64 	%rd23, %rd2, %rd22;
	ld.global.f32 	%f49, [%rd23];
	add.s64 	%rd24, %rd4, %rd20;
	shl.b64 	%rd25, %rd24, 2;
	add.s64 	%rd26, %rd1, %rd25;
	ld.global.f32 	%f50, [%rd26];
	sub.f32 	%f51, %f49, %f50;
	fma.rn.f32 	%f52, %f51, %f51, %f84;
	ld.global.f32 	%f53, [%rd23+4];
	ld.global.f32 	%f54, [%rd26+4];
	sub.f32 	%f55, %f53, %f54;
	fma.rn.f32 	%f56, %f55, %f55, %f52;
	ld.global.f32 	%f57, [%rd23+8];
	ld.global.f32 	%f58, [%rd26+8];
	sub.f32 	%f59, %f57, %f58;
	fma.rn.f32 	%f60, %f59, %f59, %f56;
	ld.global.f32 	%f61, [%rd23+12];
	ld.global.f32 	%f62, [%rd26+12];
	sub.f32 	%f63, %f61, %f62;
	fma.rn.f32 	%f84, %f63, %f63, %f60;
	add.s32 	%r28, %r28, 4;
$L__BB2_7:
	setp.eq.s32 	%p6, %r8, 0;
	@%p6 bra 	$L__BB2_12;
	setp.eq.s32 	%p7, %r8, 1;
	@%p7 bra 	$L__BB2_10;
	cvt.u64.u32 	%rd27, %r28;
	add.s64 	%rd28, %rd27, %rd3;
	shl.b64 	%rd29, %rd28, 2;
	add.s64 	%rd30, %rd2, %rd29;
	ld.global.f32 	%f65, [%rd30];
	add.s64 	%rd31, %rd4, %rd27;
	shl.b64 	%rd32, %rd31, 2;
	add.s64 	%rd33, %rd1, %rd32;
	ld.global.f32 	%f66, [%rd33];
	sub.f32 	%f67, %f65, %f66;
	fma.rn.f32 	%f68, %f67, %f67, %f84;
	ld.global.f32 	%f69, [%rd30+4];
	ld.global.f32 	%f70, [%rd33+4];
	sub.f32 	%f71, %f69, %f70;
	fma.rn.f32 	%f84, %f71, %f71, %f68;
	add.s32 	%r28, %r28, 2;
$L__BB2_10:
	and.b32  	%r25, %r13, 1;
	setp.eq.b32 	%p8, %r25, 1;
	not.pred 	%p9, %p8;
	@%p9 bra 	$L__BB2_12;
	cvt.u64.u32 	%rd34, %r28;
	add.s64 	%rd35, %rd34, %rd3;
	shl.b64 	%rd36, %rd35, 2;
	add.s64 	%rd37, %rd2, %rd36;
	ld.global.f32 	%f72, [%rd37];
	add.s64 	%rd38, %rd4, %rd34;
	shl.b64 	%rd39, %rd38, 2;
	add.s64 	%rd40, %rd1, %rd39;
	ld.global.f32 	%f73, [%rd40];
	sub.f32 	%f74, %f72, %f73;
	fma.rn.f32 	%f84, %f74, %f74, %f84;
$L__BB2_12:
	cvta.to.global.u64 	%rd41, %rd11;
	cvt.rn.f32.s32 	%f75, %r13;
	div.rn.f32 	%f76, %f84, %f75;
	mul.wide.s32 	%rd42, %r1, 4;
	add.s64 	%rd43, %rd41, %rd42;
	st.global.f32 	[%rd43], %f76;
	ret;

}
	// .globl	_Z28block_match_mse_async_kernelPKfS0_iiPfi
.visible .entry _Z28block_match_mse_async_kernelPKfS0_iiPfi(
	.param .u64 .ptr .align 1 _Z28block_match_mse_async_kernelPKfS0_iiPfi_param_0,
	.param .u64 .ptr .align 1 _Z28block_match_mse_async_kernelPKfS0_iiPfi_param_1,
	.param .u32 _Z28block_match_mse_async_kernelPKfS0_iiPfi_param_2,
	.param .u32 _Z28block_match_mse_async_kernelPKfS0_iiPfi_param_3,
	.param .u64 .ptr .align 1 _Z28block_match_mse_async_kernelPKfS0_iiPfi_param_4,
	.param .u32 _Z28block_match_mse_async_kernelPKfS0_iiPfi_param_5
)
{
	.reg .pred 	%p<11>;
	.reg .b32 	%r<31>;
	.reg .b32 	%f<85>;
	.reg .b64 	%rd<46>;

	ld.param.u64 	%rd12, [_Z28block_match_mse_async_kernelPKfS0_iiPfi_param_0];
	ld.param.u64 	%rd13, [_Z28block_match_mse_async_kernelPKfS0_iiPfi_param_1];
	ld.param.u32 	%r13, [_Z28block_match_mse_async_kernelPKfS0_iiPfi_param_2];
	ld.param.u32 	%r14, [_Z28block_match_mse_async_kernelPKfS0_iiPfi_param_3];
	ld.param.u64 	%rd11, [_Z28block_match_mse_async_kernelPKfS0_iiPfi_param_4];
	ld.param.u32 	%r15, [_Z28block_match_mse_async_kernelPKfS0_iiPfi_param_5];
	cvta.to.global.u64 	%rd1, %rd13;
	cvta.to.global.u64 	%rd2, %rd12;
	mov.u32 	%r16, %tid.x;
	mov.u32 	%r17, %ntid.x;
	mov.u32 	%r18, %ctaid.x;
	mad.lo.s32 	%r1, %r17, %r18, %r16;
	setp.ge.s32 	%p1, %r1, %r15;
	@%p1 bra 	$L__BB3_14;
	div.s32 	%r19, %r1, %r13;
	mul.lo.s32 	%r20, %r19, %r13;
	sub.s32 	%r21, %r1, %r20;
	mul.lo.s32 	%r22, %r19, %r14;
	cvt.s64.s32 	%rd3, %r22;
	mul.lo.s32 	%r23, %r22, %r13;
	cvt.s64.s32 	%rd14, %r23;
	mul.lo.s32 	%r24, %r21, %r14;
	cvt.s64.s32 	%rd15, %r24;
	add.s64 	%rd4, %rd14, %rd15;
	setp.lt.s32 	%p2, %r14, 1;
	mov.f32 	%f84, 0f00000000;
	@%p2 bra 	$L__BB3_13;
	and.b32  	%r2, %r14, 7;
	setp.lt.u32 	%p3, %r14, 8;
	mov.f32 	%f84, 0f00000000;
	mov.b32 	%r29, 0;
	@%p3 bra 	$L__BB3_5;
	and.b32  	%r29, %r14, 2147483640;
	neg.s32 	%r27, %r29;
	shl.b64 	%rd16, %rd3, 2;
	add.s64 	%rd17, %rd16, %rd2;
	add.s64 	%rd45, %rd17, 16;
	shl.b64 	%rd18, %rd4, 2;
	add.s64 	%rd19, %rd18, %rd1;
	add.s64 	%rd44, %rd19, 16;
	mov.f32 	%f84, 0f00000000;
$L__BB3_4:
	.pragma "nounroll";
	ld.global.f32 	%f17, [%rd45+-16];
	ld.global.f32 	%f18, [%rd44+-16];
	sub.f32 	%f19, %f17, %f18;
	fma.rn.f32 	%f20, %f19, %f19, %f84;
	ld.global.f32 	%f21, [%rd45+-12];
	ld.global.f32 	%f22, [%rd44+-12];
	sub.f32 	%f23, %f21, %f22;
	fma.rn.f32 	%f24, %f23, %f23, %f20;
	ld.global.f32 	%f25, [%rd45+-8];
	ld.global.f32 	%f26, [%rd44+-8];
	sub.f32 	%f27, %f25, %f26;
	fma.rn.f32 	%f28, %f27, %f27, %f24;
	ld.global.f32 	%f29, [%rd45+-4];
	ld.global.f32 	%f30, [%rd44+-4];
	sub.f32 	%f31, %f29, %f30;
	fma.rn.f32 	%f32, %f31, %f31, %f28;
	ld.global.f32 	%f33, [%rd45];
	ld.global.f32 	%f34, [%rd44];
	sub.f32 	%f35, %f33, %f34;
	fma.rn.f32 	%f36, %f35, %f35, %f32;
	ld.global.f32 	%f37, [%rd45+4];
	ld.global.f32 	%f38, [%rd44+4];
	sub.f32 	%f39, %f37, %f38;
	fma.rn.f32 	%f40, %f39, %f39, %f36;
	ld.global.f32 	%f41, [%rd45+8];
	ld.global.f32 	%f42, [%rd44+8];
	sub.f32 	%f43, %f41, %f42;
	fma.rn.f32 	%f44, %f43, %f43, %f40;
	ld.global.f32 	%f45, [%rd45+12];
	ld.global.f32 	%f46, [%rd44+12];
	sub.f32 	%f47, %f45, %f46;
	fma.rn.f32 	%f84, %f47, %f47, %f44;
	add.s32 	%r27, %r27, 8;
	add.s64 	%rd45, %rd45, 32;
	add.s64 	%rd44, %rd44, 32;
	setp.ne.s32 	%p4, %r27, 0;
	@%p4 bra 	$L__BB3_4;
$L__BB3_5:
	setp.eq.s32 	%p5, %r2, 0;
	@%p5 bra 	$L__BB3_13;
	and.b32  	%r8, %r14, 3;
	setp.lt.u32 	%p6, %r2, 4;
	@%p6 bra 	$L__BB3_8;
	cvt.u64.u32 	%rd20, %r29;
	add.s64 	%rd21, %rd20, %rd3;
	shl.b64 	%rd22, %rd21, 2;
	add.s64 	%rd23, %rd2, %rd22;
	ld.global.f32 	%f49, [%rd23];
	add.s64 	%rd24, %rd4, %rd20;
	shl.b64 	%rd25, %rd24, 2;
	add.s64 	%rd26, %rd1, %rd25;
	ld.global.f32 	%f50, [%rd26];
	sub.f32 	%f51, %f49, %f50;
	fma.rn.f32 	%f52, %f51, %f51, %f84;
	ld.global.f32 	%f53, [%rd23+4];
	ld.global.f32 	%f54, [%rd26+4];
	sub.f32 	%f55, %f53, %f54;
	fma.rn.f32 	%f56, %f55, %f55, %f52;
	ld.global.f32 	%f57, [%rd23+8];
	ld.global.f32 	%f58, [%rd26+8];
	sub.f32 	%f59, %f57, %f58;
	fma.rn.f32 	%f60, %f59, %f59, %f56;
	ld.global.f32 	%f61, [%rd23+12];
	ld.global.f32 	%f62, [%rd26+12];
	sub.f32 	%f63, %f61, %f62;
	fma.rn.f32 	%f84, %f63, %f63, %f60;
	add.s32 	%r29, %r29, 4;
$L__BB3_8:
	setp.eq.s32 	%p7, %r8, 0;
	@%p7 bra 	$L__BB3_13;
	setp.eq.s32 	%p8, %r8, 1;
	@%p8 bra 	$L__BB3_11;
	cvt.u64.u32 	%rd27, %r29;
	add.s64 	%rd28, %rd27, %rd3;
	shl.b64 	%rd29, %rd28, 2;
	add.s64 	%rd30, %rd2, %rd29;
	ld.global.f32 	%f65, [%rd30];
	add.s64 	%rd31, %rd4, %rd27;
	shl.b64 	%rd32, %rd31, 2;
	add.s64 	%rd33, %rd1, %rd32;
	ld.global.f32 	%f66, [%rd33];
	sub.f32 	%f67, %f65, %f66;
	fma.rn.f32 	%f68, %f67, %f67, %f84;
	ld.global.f32 	%f69, [%rd30+4];
	ld.global.f32 	%f70, [%rd33+4];
	sub.f32 	%f71, %f69, %f70;
	fma.rn.f32 	%f84, %f71, %f71, %f68;
	add.s32 	%r29, %r29, 2;
$L__BB3_11:
	and.b32  	%r26, %r14, 1;
	setp.eq.b32 	%p9, %r26, 1;
	not.pred 	%p10, %p9;
	@%p10 bra 	$L__BB3_13;
	cvt.u64.u32 	%rd34, %r29;
	add.s64 	%rd35, %rd34, %rd3;
	shl.b64 	%rd36, %rd35, 2;
	add.s64 	%rd37, %rd2, %rd36;
	ld.global.f32 	%f72, [%rd37];
	add.s64 	%rd38, %rd4, %rd34;
	shl.b64 	%rd39, %rd38, 2;
	add.s64 	%rd40, %rd1, %rd39;
	ld.global.f32 	%f73, [%rd40];
	sub.f32 	%f74, %f72, %f73;
	fma.rn.f32 	%f84, %f74, %f74, %f84;
$L__BB3_13:
	cvt.rn.f32.s32 	%f75, %r14;
	div.rn.f32 	%f76, %f84, %f75;
	cvta.to.global.u64 	%rd41, %rd11;
	mul.wide.s32 	%rd42, %r1, 4;
	add.s64 	%rd43, %rd41, %rd42;
	st.global.f32 	[%rd43], %f76;
$L__BB3_14:
	ret;

}


// ===== COMPILED SASS (sm_100) =====

	.target	sm_100

	.elftype	@"ET_EXEC"


//--------------------- .note.nv.tkinfo           --------------------------
	.section	.note.nv.tkinfo,"",@"SHT_NOTE"
	.sectionflags	@"SHF_NOTE_NV_TKINFO"
	.tkinfo
        /*0018*/ 	.word	0x00000002
        /*0030*/ 	.string	""
        /*0030*/ 	.string	"ptxas"
        /*0030*/ 	.string	"Cuda compilation tools, release 13.0, V13.0.88"
        /*0030*/ 	.string	"Build cuda_13.0.r13.0/compiler.36424714_0"
        /*0030*/ 	.string	"-arch sm_100 -m 64 "



//--------------------- .note.nv.cuinfo           --------------------------
	.section	.note.nv.cuinfo,"",@"SHT_NOTE"
	.sectionflags	@"SHF_NOTE_NV_CUINFO"
        /*0018*/ 	.short	0x0002
        /*001a*/ 	.short	0x0064
        /*001c*/ 	.short	0x0082
	.zero		2


//--------------------- .nv.info                  --------------------------
	.section	.nv.info,"",@"SHT_CUDA_INFO"
	.align	4


	//----- nvinfo : EIATTR_REGCOUNT
	.align		4
        /*0000*/ 	.byte	0x04, 0x2f
        /*0002*/ 	.short	(.L_1 - .L_0)
	.align		4
.L_0:
        /*0004*/ 	.word	index@(_Z22array_match_mse_kernelPKfS0_iPf)
        /*0008*/ 	.word	0x0000001d


	//----- nvinfo : EIATTR_FRAME_SIZE
	.align		4
.L_1:
        /*000c*/ 	.byte	0x04, 0x11
        /*000e*/ 	.short	(.L_3 - .L_2)
	.align		4
.L_2:
        /*0010*/ 	.word	index@($__internal_3_$__cuda_sm3x_div_rn_noftz_f32_slowpath)
        /*0014*/ 	.word	0x00000000


	//----- nvinfo : EIATTR_FRAME_SIZE
	.align		4
.L_3:
        /*0018*/ 	.byte	0x04, 0x11
        /*001a*/ 	.short	(.L_5 - .L_4)
	.align		4
.L_4:
        /*001c*/ 	.word	index@(_Z22array_match_mse_kernelPKfS0_iPf)
        /*0020*/ 	.word	0x00000000


	//----- nvinfo : EIATTR_REGCOUNT
	.align		4
.L_5:
        /*0024*/ 	.byte	0x04, 0x2f
        /*0026*/ 	.short	(.L_7 - .L_6)
	.align		4
.L_6:
        /*0028*/ 	.word	index@(_Z22array_match_mse_kernelPKfS0_iPfi)
        /*002c*/ 	.word	0x0000001d


	//----- nvinfo : EIATTR_FRAME_SIZE
	.align		4
.L_7:
        /*0030*/ 	.byte	0x04, 0x11
        /*0032*/ 	.short	(.L_9 - .L_8)
	.align		4
.L_8:
        /*0034*/ 	.word	index@($__internal_2_$__cuda_sm3x_div_rn_noftz_f32_slowpath)
        /*0038*/ 	.word	0x00000000


	//----- nvinfo : EIATTR_FRAME_SIZE
	.align		4
.L_9:
        /*003c*/ 	.byte	0x04, 0x11
        /*003e*/ 	.short	(.L_11 - .L_10)
	.align		4
.L_10:
        /*0040*/ 	.word	index@(_Z22array_match_mse_kernelPKfS0_iPfi)
        /*0044*/ 	.word	0x00000000


	//----- nvinfo : EIATTR_REGCOUNT
	.align		4
.L_11:
        /*0048*/ 	.byte	0x04, 0x2f
        /*004a*/ 	.short	(.L_13 - .L_12)
	.align		4
.L_12:
        /*004c*/ 	.word	index@(_Z28block_match_mse_async_kernelPKfS0_iiPf)
        /*0050*/ 	.word	0x0000001e


	//----- nvinfo : EIATTR_FRAME_SIZE
	.align		4
.L_13:
        /*0054*/ 	.byte	0x04, 0x11
        /*0056*/ 	.short	(.L_15 - .L_14)
	.align		4
.L_14:
        /*0058*/ 	.word	index@($__internal_1_$__cuda_sm3x_div_rn_noftz_f32_slowpath)
        /*005c*/ 	.word	0x00000000


	//----- nvinfo : EIATTR_FRAME_SIZE
	.align		4
.L_15:
        /*0060*/ 	.byte	0x04, 0x11
        /*0062*/ 	.short	(.L_17 - .L_16)
	.align		4
.L_16:
        /*0064*/ 	.word	index@(_Z28block_match_mse_async_kernelPKfS0_iiPf)
        /*0068*/ 	.word	0x00000000


	//----- nvinfo : EIATTR_REGCOUNT
	.align		4
.L_17:
        /*006c*/ 	.byte	0x04, 0x2f
        /*006e*/ 	.short	(.L_19 - .L_18)
	.align		4
.L_18:
        /*0070*/ 	.word	index@(_Z28block_match_mse_async_kernelPKfS0_iiPfi)
        /*0074*/ 	.word	0x0000001e


	//----- nvinfo : EIATTR_FRAME_SIZE
	.align		4
.L_19:
        /*0078*/ 	.byte	0x04, 0x11
        /*007a*/ 	.short	(.L_21 - .L_20)
	.align		4
.L_20:
        /*007c*/ 	.word	index@($__internal_0_$__cuda_sm3x_div_rn_noftz_f32_slowpath)
        /*0080*/ 	.word	0x00000000


	//----- nvinfo : EIATTR_FRAME_SIZE
	.align		4
.L_21:
        /*0084*/ 	.byte	0x04, 0x11
        /*0086*/ 	.short	(.L_23 - .L_22)
	.align		4
.L_22:
        /*0088*/ 	.word	index@(_Z28block_match_mse_async_kernelPKfS0_iiPfi)
        /*008c*/ 	.word	0x00000000


	//----- nvinfo : EIATTR_MIN_STACK_SIZE
	.align		4
.L_23:
        /*0090*/ 	.byte	0x04, 0x12
        /*0092*/ 	.short	(.L_25 - .L_24)
	.align		4
.L_24:
        /*0094*/ 	.word	index@(_Z28block_match_mse_async_kernelPKfS0_iiPfi)
        /*0098*/ 	.word	0x00000000


	//----- nvinfo : EIATTR_MIN_STACK_SIZE
	.align		4
.L_25:
        /*009c*/ 	.byte	0x04, 0x12
        /*009e*/ 	.short	(.L_27 - .L_26)
	.align		4
.L_26:
        /*00a0*/ 	.word	index@(_Z28block_match_mse_async_kernelPKfS0_iiPf)
        /*00a4*/ 	.word	0x00000000


	//----- nvinfo : EIATTR_MIN_STACK_SIZE
	.align		4
.L_27:
        /*00a8*/ 	.byte	0x04, 0x12
        /*00aa*/ 	.short	(.L_29 - .L_28)
	.align		4
.L_28:
        /*00ac*/ 	.word	index@(_Z22array_match_mse_kernelPKfS0_iPfi)
        /*00b0*/ 	.word	0x00000000


	//----- nvinfo : EIATTR_MIN_STACK_SIZE
	.align		4
.L_29:
        /*00b4*/ 	.byte	0x04, 0x12
        /*00b6*/ 	.short	(.L_31 - .L_30)
	.align		4
.L_30:
        /*00b8*/ 	.word	index@(_Z22array_match_mse_kernelPKfS0_iPf)
        /*00bc*/ 	.word	0x00000000
.L_31:


//--------------------- .nv.compat                --------------------------
	.section	.nv.compat,"",@"SHT_CUDA_COMPAT_INFO"
	.align	4
        /*0000*/ 	.byte	0x02, 0x09, 0x00, 0x00, 0x02, 0x02, 0x01, 0x00, 0x02, 0x05, 0x05, 0x00, 0x03, 0x07, 0x01, 0x01
        /*0010*/ 	.byte	0x02, 0x03, 0x00, 0x00, 0x02, 0x06, 0x01, 0x00, 0x04, 0x0b, 0x08, 0x00, 0x01, 0x00, 0x00, 0x00
        /*0020*/ 	.byte	0x00, 0x00, 0x00, 0x00


//--------------------- .nv.info._Z28block_match_mse_async_kernelPKfS0_iiPfi --------------------------
	.section	.nv.info._Z28block_match_mse_async_kernelPKfS0_iiPfi,"",@"SHT_CUDA_INFO"
	.sectionflags	@""
	.align	4


	//----- nvinfo : EIATTR_CUDA_API_VERSION
	.align		4
        /*0000*/ 	.byte	0x04, 0x37
        /*0002*/ 	.short	(.L_33 - .L_32)
.L_32:
        /*0004*/ 	.word	0x00000082


	//----- nvinfo : EIATTR_KPARAM_INFO
	.align		4
.L_33:
        /*0008*/ 	.byte	0x04, 0x17
        /*000a*/ 	.short	(.L_35 - .L_34)
.L_34:
        /*000c*/ 	.word	0x00000000
        /*0010*/ 	.short	0x0005
        /*0012*/ 	.short	0x0020
        /*0014*/ 	.byte	0x00, 0xf0, 0x11, 0x00


	//----- nvinfo : EIATTR_KPARAM_INFO
	.align		4
.L_35:
        /*0018*/ 	.byte	0x04, 0x17
        /*001a*/ 	.short	(.L_37 - .L_36)
.L_36:
        /*001c*/ 	.word	0x00000000
        /*0020*/ 	.short	0x0004
        /*0022*/ 	.short	0x0018
        /*0024*/ 	.byte	0x00, 0xf5, 0x21, 0x00


	//----- nvinfo : EIATTR_KPARAM_INFO
	.align		4
.L_37:
        /*0028*/ 	.byte	0x04, 0x17
        /*002a*/ 	.short	(.L_39 - .L_38)
.L_38:
        /*002c*/ 	.word	0x00000000
        /*0030*/ 	.short	0x0003
        /*0032*/ 	.short	0x0014
        /*0034*/ 	.byte	0x00, 0xf0, 0x11, 0x00


	//----- nvinfo : EIATTR_KPARAM_INFO
	.align		4
.L_39:
        /*0038*/ 	.byte	0x04, 0x17
        /*003a*/ 	.short	(.L_41 - .L_40)
.L_40:
        /*003c*/ 	.word	0x00000000
        /*0040*/ 	.short	0x0002
        /*0042*/ 	.short	0x0010
        /*0044*/ 	.byte	0x00, 0xf0, 0x11, 0x00


	//----- nvinfo : EIATTR_KPARAM_INFO
	.align		4
.L_41:
        /*0048*/ 	.byte	0x04, 0x17
        /*004a*/ 	.short	(.L_43 - .L_42)
.L_42:
        /*004c*/ 	.word	0x00000000
        /*0050*/ 	.short	0x0001
        /*0052*/ 	.short	0x0008
        /*0054*/ 	.byte	0x00, 0xf5, 0x21, 0x00


	//----- nvinfo : EIATTR_KPARAM_INFO
	.align		4
.L_43:
        /*0058*/ 	.byte	0x04, 0x17
        /*005a*/ 	.short	(.L_45 - .L_44)
.L_44:
        /*005c*/ 	.word	0x00000000
        /*0060*/ 	.short	0x0000
        /*0062*/ 	.short	0x0000
        /*0064*/ 	.byte	0x00, 0xf5, 0x21, 0x00


	//----- nvinfo : EIATTR_SPARSE_MMA_MASK
	.align		4
.L_45:
        /*0068*/ 	.byte	0x03, 0x50
        /*006a*/ 	.short	0x0000


	//----- nvinfo : EIATTR_MAXREG_COUNT
	.align		4
        /*006c*/ 	.byte	0x03, 0x1b
        /*006e*/ 	.short	0x00ff


	//----- nvinfo : EIATTR_MERCURY_ISA_VERSION
	.align		4
        /*0070*/ 	.byte	0x03, 0x5f
        /*0072*/ 	.short	0x0101


	//----- nvinfo : EIATTR_VRC_CTA_INIT_COUNT
	.align		4
        /*0074*/ 	.byte	0x02, 0x4a
	.zero		1
	.zero		1


	//----- nvinfo : EIATTR_EXIT_INSTR_OFFSETS
	.align		4
        /*0078*/ 	.byte	0x04, 0x1c
        /*007a*/ 	.short	(.L_47 - .L_46)


	//   ....[0]....
.L_46:
        /*007c*/ 	.word	0x00000070


	//   ....[1]....
        /*0080*/ 	.word	0x00000bd0


	//----- nvinfo : EIATTR_CRS_STACK_SIZE
	.align		4
.L_47:
        /*0084*/ 	.byte	0x04, 0x1e
        /*0086*/ 	.short	(.L_49 - .L_48)
.L_48:
        /*0088*/ 	.word	0x00000000


	//----- nvinfo : EIATTR_CBANK_PARAM_SIZE
	.align		4
.L_49:
        /*008c*/ 	.byte	0x03, 0x19
        /*008e*/ 	.short	0x0024


	//----- nvinfo : EIATTR_PARAM_CBANK
	.align		4
        /*0090*/ 	.byte	0x04, 0x0a
        /*0092*/ 	.short	(.L_51 - .L_50)
	.align		4
.L_50:
        /*0094*/ 	.word	index@(.nv.constant0._Z28block_match_mse_async_kernelPKfS0_iiPfi)
        /*0098*/ 	.short	0x0380
        /*009a*/ 	.short	0x0024


	//----- nvinfo : EIATTR_SW_WAR
	.align		4
.L_51:
        /*009c*/ 	.byte	0x04, 0x36
        /*009e*/ 	.short	(.L_53 - .L_52)
.L_52:
        /*00a0*/ 	.word	0x00000008
.L_53:


//--------------------- .nv.info._Z28block_match_mse_async_kernelPKfS0_iiPf --------------------------
	.section	.nv.info._Z28block_match_mse_async_kernelPKfS0_iiPf,"",@"SHT_CUDA_INFO"
	.sectionflags	@""
	.align	4


	//----- nvinfo : EIATTR_CUDA_API_VERSION
	.align		4
        /*0000*/ 	.byte	0x04, 0x37
        /*0002*/ 	.short	(.L_55 - .L_54)
.L_54:
        /*0004*/ 	.word	0x00000082


	//----- nvinfo : EIATTR_KPARAM_INFO
	.align		4
.L_55:
        /*0008*/ 	.byte	0x04, 0x17
        /*000a*/ 	.short	(.L_57 - .L_56)
.L_56:
        /*000c*/ 	.word	0x00000000
        /*0010*/ 	.short	0x0004
        /*0012*/ 	.short	0x0018
        /*0014*/ 	.byte	0x00, 0xf5, 0x21, 0x00


	//----- nvinfo : EIATTR_KPARAM_INFO
	.align		4
.L_57:
        /*0018*/ 	.byte	0x04, 0x17
        /*001a*/ 	.short	(.L_59 - .L_58)
.L_58:
        /*001c*/ 	.word	0x00000000
        /*0020*/ 	.short	0x0003
        /*0022*/ 	.short	0x0014
        /*0024*/ 	.byte	0x00, 0xf0, 0x11, 0x00


	//----- nvinfo : EIATTR_KPARAM_INFO
	.align		4
.L_59:
        /*0028*/ 	.byte	0x04, 0x17
        /*002a*/ 	.short	(.L_61 - .L_60)
.L_60:
        /*002c*/ 	.word	0x00000000
        /*0030*/ 	.short	0x0002
        /*0032*/ 	.short	0x0010
        /*0034*/ 	.byte	0x00, 0xf0, 0x11, 0x00


	//----- nvinfo : EIATTR_KPARAM_INFO
	.align		4
.L_61:
        /*0038*/ 	.byte	0x04, 0x17
        /*003a*/ 	.short	(.L_63 - .L_62)
.L_62:
        /*003c*/ 	.word	0x00000000
        /*0040*/ 	.short	0x0001
        /*0042*/ 	.short	0x0008
        /*0044*/ 	.byte	0x00, 0xf5, 0x21, 0x00


	//----- nvinfo : EIATTR_KPARAM_INFO
	.align		4
.L_63:
        /*0048*/ 	.byte	0x04, 0x17
        /*004a*/ 	.short	(.L_65 - .L_64)
.L_64:
        /*004c*/ 	.word	0x00000000
        /*0050*/ 	.short	0x0000
        /*0052*/ 	.short	0x0000
        /*0054*/ 	.byte	0x00, 0xf5, 0x21, 0x00


	//----- nvinfo : EIATTR_SPARSE_MMA_MASK
	.align		4
.L_65:
        /*0058*/ 	.byte	0x03, 0x50
        /*005a*/ 	.short	0x0000


	//----- nvinfo : EIATTR_MAXREG_COUNT
	.align		4
        /*005c*/ 	.byte	0x03, 0x1b
        /*005e*/ 	.short	0x00ff


	//----- nvinfo : EIATTR_MERCURY_ISA_VERSION
	.align		4
        /*0060*/ 	.byte	0x03, 0x5f
        /*0062*/ 	.short	0x0101


	//----- nvinfo : EIATTR_VRC_CTA_INIT_COUNT
	.align		4
        /*0064*/ 	.byte	0x02, 0x4a
	.zero		1
	.zero		1


	//----- nvinfo : EIATTR_EXIT_INSTR_OFFSETS
	.align		4
        /*0068*/ 	.byte	0x04, 0x1c
        /*006a*/ 	.short	(.L_67 - .L_66)


	//   ....[0]....
.L_66:
        /*006c*/ 	.word	0x00000ba0


	//----- nvinfo : EIATTR_CRS_STACK_SIZE
	.align		4
.L_67:
        /*0070*/ 	.byte	0x04, 0x1e
        /*0072*/ 	.short	(.L_69 - .L_68)
.L_68:
        /*0074*/ 	.word	0x00000000


	//----- nvinfo : EIATTR_CBANK_PARAM_SIZE
	.align		4
.L_69:
        /*0078*/ 	.byte	0x03, 0x19
        /*007a*/ 	.short	0x0020


	//----- nvinfo : EIATTR_PARAM_CBANK
	.align		4
        /*007c*/ 	.byte	0x04, 0x0a
        /*007e*/ 	.short	(.L_71 - .L_70)
	.align		4
.L_70:
        /*0080*/ 	.word	index@(.nv.constant0._Z28block_match_mse_async_kernelPKfS0_iiPf)
        /*0084*/ 	.short	0x0380
        /*0086*/ 	.short	0x0020


	//----- nvinfo : EIATTR_SW_WAR
	.align		4
.L_71:
        /*0088*/ 	.byte	0x04, 0x36
        /*008a*/ 	.short	(.L_73 - .L_72)
.L_72:
        /*008c*/ 	.word	0x00000008
.L_73:


//--------------------- .nv.info._Z22array_match_mse_kernelPKfS0_iPfi --------------------------
	.section	.nv.info._Z22array_match_mse_kernelPKfS0_iPfi,"",@"SHT_CUDA_INFO"
	.sectionflags	@""
	.align	4


	//----- nvinfo : EIATTR_CUDA_API_VERSION
	.align		4
        /*0000*/ 	.byte	0x04, 0x37
        /*0002*/ 	.short	(.L_75 - .L_74)
.L_74:
        /*0004*/ 	.word	0x00000082


	//----- nvinfo : EIATTR_KPARAM_INFO
	.align		4
.L_75:
        /*0008*/ 	.byte	0x04, 0x17
        /*000a*/ 	.short	(.L_77 - .L_76)
.L_76:
        /*000c*/ 	.word	0x00000000
        /*0010*/ 	.short	0x0004
        /*0012*/ 	.short	0x0020
        /*0014*/ 	.byte	0x00, 0xf0, 0x11, 0x00


	//----- nvinfo : EIATTR_KPARAM_INFO
	.align		4
.L_77:
        /*0018*/ 	.byte	0x04, 0x17
        /*001a*/ 	.short	(.L_79 - .L_78)
.L_78:
        /*001c*/ 	.word	0x00000000
        /*0020*/ 	.short	0x0003
        /*0022*/ 	.short	0x0018
        /*0024*/ 	.byte	0x00, 0xf5, 0x21, 0x00


	//----- nvinfo : EIATTR_KPARAM_INFO
	.align		4
.L_79:
        /*0028*/ 	.byte	0x04, 0x17
        /*002a*/ 	.short	(.L_81 - .L_80)
.L_80:
        /*002c*/ 	.word	0x00000000
        /*0030*/ 	.short	0x0002
        /*0032*/ 	.short	0x0010
        /*0034*/ 	.byte	0x00, 0xf0, 0x11, 0x00


	//----- nvinfo : EIATTR_KPARAM_INFO
	.align		4
.L_81:
        /*0038*/ 	.byte	0x04, 0x17
        /*003a*/ 	.short	(.L_83 - .L_82)
.L_82:
        /*003c*/ 	.word	0x00000000
        /*0040*/ 	.short	0x0001
        /*0042*/ 	.short	0x0008
        /*0044*/ 	.byte	0x00, 0xf5, 0x21, 0x00


	//----- nvinfo : EIATTR_KPARAM_INFO
	.align		4
.L_83:
        /*0048*/ 	.byte	0x04, 0x17
        /*004a*/ 	.short	(.L_85 - .L_84)
.L_84:
        /*004c*/ 	.word	0x00000000
        /*0050*/ 	.short	0x0000
        /*0052*/ 	.short	0x0000
        /*0054*/ 	.byte	0x00, 0xf5, 0x21, 0x00


	//----- nvinfo : EIATTR_SPARSE_MMA_MASK
	.align		4
.L_85:
        /*0058*/ 	.byte	0x03, 0x50
        /*005a*/ 	.short	0x0000


	//----- nvinfo : EIATTR_MAXREG_COUNT
	.align		4
        /*005c*/ 	.byte	0x03, 0x1b
        /*005e*/ 	.short	0x00ff


	//----- nvinfo : EIATTR_MERCURY_ISA_VERSION
	.align		4
        /*0060*/ 	.byte	0x03, 0x5f
        /*0062*/ 	.short	0x0101


	//----- nvinfo : EIATTR_VRC_CTA_INIT_COUNT
	.align		4
        /*0064*/ 	.byte	0x02, 0x4a
	.zero		1
	.zero		1


	//----- nvinfo : EIATTR_EXIT_INSTR_OFFSETS
	.align		4
        /*0068*/ 	.byte	0x04, 0x1c
        /*006a*/ 	.short	(.L_87 - .L_86)


	//   ....[0]....
.L_86:
        /*006c*/ 	.word	0x00000070


	//   ....[1]....
        /*0070*/ 	.word	0x000009c0


	//----- nvinfo : EIATTR_CRS_STACK_SIZE
	.align		4
.L_87:
        /*0074*/ 	.byte	0x04, 0x1e
        /*0076*/ 	.short	(.L_89 - .L_88)
.L_88:
        /*0078*/ 	.word	0x00000000


	//----- nvinfo : EIATTR_CBANK_PARAM_SIZE
	.align		4
.L_89:
        /*007c*/ 	.byte	0x03, 0x19
        /*007e*/ 	.short	0x0024


	//----- nvinfo : EIATTR_PARAM_CBANK
	.align		4
        /*0080*/ 	.byte	0x04, 0x0a
        /*0082*/ 	.short	(.L_91 - .L_90)
	.align		4
.L_90:
        /*0084*/ 	.word	index@(.nv.constant0._Z22array_match_mse_kernelPKfS0_iPfi)
        /*0088*/ 	.short	0x0380
        /*008a*/ 	.short	0x0024


	//----- nvinfo : EIATTR_SW_WAR
	.align		4
.L_91:
        /*008c*/ 	.byte	0x04, 0x36
        /*008e*/ 	.short	(.L_93 - .L_92)
.L_92:
        /*0090*/ 	.word	0x00000008
.L_93:


//--------------------- .nv.info._Z22array_match_mse_kernelPKfS0_iPf --------------------------
	.section	.nv.info._Z22array_match_mse_kernelPKfS0_iPf,"",@"SHT_CUDA_INFO"
	.sectionflags	@""
	.align	4


	//----- nvinfo : EIATTR_CUDA_API_VERSION
	.align		4
        /*0000*/ 	.byte	0x04, 0x37
        /*0002*/ 	.short	(.L_95 - .L_94)
.L_94:
        /*0004*/ 	.word	0x00000082


	//----- nvinfo : EIATTR_KPARAM_INFO
	.align		4
.L_95:
        /*0008*/ 	.byte	0x04, 0x17
        /*000a*/ 	.short	(.L_97 - .L_96)
.L_96:
        /*000c*/ 	.word	0x00000000
        /*0010*/ 	.short	0x0003
        /*0012*/ 	.short	0x0018
        /*0014*/ 	.byte	0x00, 0xf5, 0x21, 0x00


	//----- nvinfo : EIATTR_KPARAM_INFO
	.align		4
.L_97:
        /*0018*/ 	.byte	0x04, 0x17
        /*001a*/ 	.short	(.L_99 - .L_98)
.L_98:
        /*001c*/ 	.word	0x00000000
        /*0020*/ 	.short	0x0002
        /*0022*/ 	.short	0x0010
        /*0024*/ 	.byte	0x00, 0xf0, 0x11, 0x00


	//----- nvinfo : EIATTR_KPARAM_INFO
	.align		4
.L_99:
        /*0028*/ 	.byte	0x04, 0x17
        /*002a*/ 	.short	(.L_101 - .L_100)
.L_100:
        /*002c*/ 	.word	0x00000000
        /*0030*/ 	.short	0x0001
        /*0032*/ 	.short	0x0008
        /*0034*/ 	.byte	0x00, 0xf5, 0x21, 0x00


	//----- nvinfo : EIATTR_KPARAM_INFO
	.align		4
.L_101:
        /*0038*/ 	.byte	0x04, 0x17
        /*003a*/ 	.short	(.L_103 - .L_102)
.L_102:
        /*003c*/ 	.word	0x00000000
        /*0040*/ 	.short	0x0000
        /*0042*/ 	.short	0x0000
        /*0044*/ 	.byte	0x00, 0xf5, 0x21, 0x00


	//----- nvinfo : EIATTR_SPARSE_MMA_MASK
	.align		4
.L_103:
        /*0048*/ 	.byte	0x03, 0x50
        /*004a*/ 	.short	0x0000


	//----- nvinfo : EIATTR_MAXREG_COUNT
	.align		4
        /*004c*/ 	.byte	0x03, 0x1b
        /*004e*/ 	.short	0x00ff


	//----- nvinfo : EIATTR_MERCURY_ISA_VERSION
	.align		4
        /*0050*/ 	.byte	0x03, 0x5f
        /*0052*/ 	.short	0x0101


	//----- nvinfo : EIATTR_VRC_CTA_INIT_COUNT
	.align		4
        /*0054*/ 	.byte	0x02, 0x4a
	.zero		1
	.zero		1


	//----- nvinfo : EIATTR_EXIT_INSTR_OFFSETS
	.align		4
        /*0058*/ 	.byte	0x04, 0x1c
        /*005a*/ 	.short	(.L_105 - .L_104)


	//   ....[0]....
.L_104:
        /*005c*/ 	.word	0x00000990


	//----- nvinfo : EIATTR_CRS_STACK_SIZE
	.align		4
.L_105:
        /*0060*/ 	.byte	0x04, 0x1e
        /*0062*/ 	.short	(.L_107 - .L_106)
.L_106:
        /*0064*/ 	.word	0x00000000


	//----- nvinfo : EIATTR_CBANK_PARAM_SIZE
	.align		4
.L_107:
        /*0068*/ 	.byte	0x03, 0x19
        /*006a*/ 	.short	0x0020


	//----- nvinfo : EIATTR_PARAM_CBANK
	.align		4
        /*006c*/ 	.byte	0x04, 0x0a
        /*006e*/ 	.short	(.L_109 - .L_108)
	.align		4
.L_108:
        /*0070*/ 	.word	index@(.nv.constant0._Z22array_match_mse_kernelPKfS0_iPf)
        /*0074*/ 	.short	0x0380
        /*0076*/ 	.short	0x0020


	//----- nvinfo : EIATTR_SW_WAR
	.align		4
.L_109:
        /*0078*/ 	.byte	0x04, 0x36
        /*007a*/ 	.short	(.L_111 - .L_110)
.L_110:
        /*007c*/ 	.word	0x00000008
.L_111:


//--------------------- .nv.callgraph             --------------------------
	.section	.nv.callgraph,"",@"SHT_CUDA_CALLGRAPH"
	.align	4
	.sectionentsize	8
	.align		4
        /*0000*/ 	.word	0x00000000
	.align		4
        /*0004*/ 	.word	0xffffffff
	.align		4
        /*0008*/ 	.word	0x00000000
	.align		4
        /*000c*/ 	.word	0xfffffffe
	.align		4
        /*0010*/ 	.word	0x00000000
	.align		4
        /*0014*/ 	.word	0xfffffffd
	.align		4
        /*0018*/ 	.word	0x00000000
	.align		4
        /*001c*/ 	.word	0xfffffffc


//--------------------- .text._Z28block_match_mse_async_kernelPKfS0_iiPfi --------------------------
	.section	.text._Z28block_match_mse_async_kernelPKfS0_iiPfi,"ax",@progbits
	.align	128
        .global         _Z28block_match_mse_async_kernelPKfS0_iiPfi
        .type           _Z28block_match_mse_async_kernelPKfS0_iiPfi,@function
        .size           _Z28block_match_mse_async_kernelPKfS0_iiPfi,(.L_x_72 - _Z28block_match_mse_async_kernelPKfS0_iiPfi)
        .other          _Z28block_match_mse_async_kernelPKfS0_iiPfi,@"STO_CUDA_ENTRY STV_DEFAULT"
_Z28block_match_mse_async_kernelPKfS0_iiPfi:
.text._Z28block_match_mse_async_kernelPKfS0_iiPfi:
[----:B------:R-:W-:Y:S01]  /*0000*/  LDC R1, c[0x0][0x37c] ;  /* 0x0000df00ff017b82 */ /* 0x000fe20000000800 */
[----:B------:R-:W0:Y:S01]  /*0010*/  S2R R6, SR_TID.X ;  /* 0x0000000000067919 */ /* 0x000e220000002100 */
[----:B------:R-:W0:Y:S01]  /*0020*/  LDCU UR4, c[0x0][0x360] ;  /* 0x00006c00ff0477ac */ /* 0x000e220008000800 */
[----:B------:R-:W0:Y:S01]  /*0030*/  S2R R3, SR_CTAID.X ;  /* 0x0000000000037919 */ /* 0x000e220000002500 */
[----:B------:R-:W1:Y:S01]  /*0040*/  LDCU UR5, c[0x0][0x3a0] ;  /* 0x00007400ff0577ac */ /* 0x000e620008000800 */
[----:B0-----:R-:W-:-:S05]  /*0050*/  IMAD R6, R3, UR4, R6 ;  /* 0x0000000403067c24 */ /* 0x001fca000f8e0206 */
[----:B-1----:R-:W-:-:S13]  /*0060*/  ISETP.GE.AND P0, PT, R6, UR5, PT ;  /* 0x0000000506007c0c */ /* 0x002fda000bf06270 */
[----:B------:R-:W-:Y:S05]  /*0070*/  @P0 EXIT ;  /* 0x000000000000094d */ /* 0x000fea0003800000 */
[----:B------:R-:W0:Y:S01]  /*0080*/  LDC R9, c[0x0][0x390] ;  /* 0x0000e400ff097b82 */ /* 0x000e220000000800 */
[----:B------:R-:W1:Y:S01]  /*0090*/  LDCU.64 UR4, c[0x0][0x358] ;  /* 0x00006b00ff0477ac */ /* 0x000e620008000a00 */
[----:B------:R-:W-:Y:S01]  /*00a0*/  IMAD.MOV.U32 R13, RZ, RZ, RZ ;  /* 0x000000ffff0d7224 */ /* 0x000fe200078e00ff */
[----:B0-----:R-:W-:-:S04]  /*00b0*/  IABS R5, R9 ;  /* 0x0000000900057213 */ /* 0x001fc80000000000 */
[----:B------:R-:W0:Y:S08]  /*00c0*/  I2F.RP R0, R5 ;  /* 0x0000000500007306 */ /* 0x000e300000209400 */
[----:B0-----:R-:W0:Y:S02]  /*00d0*/  MUFU.RCP R0, R0 ;  /* 0x0000000000007308 */ /* 0x001e240000001000 */
[----:B0-----:R-:W-:-:S06]  /*00e0*/  VIADD R2, R0, 0xffffffe ;  /* 0x0ffffffe00027836 */ /* 0x001fcc0000000000 */
[----:B------:R0:W2:Y:S02]  /*00f0*/  F2I.FTZ.U32.TRUNC.NTZ R3, R2 ;  /* 0x0000000200037305 */ /* 0x0000a4000021f000 */
[----:B0-----:R-:W-:Y:S02]  /*0100*/  IMAD.MOV.U32 R2, RZ, RZ, RZ ;  /* 0x000000ffff027224 */ /* 0x001fe400078e00ff */
[----:B--2---:R-:W-:-:S04]  /*0110*/  IMAD.MOV R4, RZ, RZ, -R3 ;  /* 0x000000ffff047224 */ /* 0x004fc800078e0a03 */
[----:B------:R-:W-:Y:S01]  /*0120*/  IMAD R7, R4, R5, RZ ;  /* 0x0000000504077224 */ /* 0x000fe200078e02ff */
[----:B------:R-:W-:-:S03]  /*0130*/  IABS R4, R6 ;  /* 0x0000000600047213 */ /* 0x000fc60000000000 */
[----:B------:R-:W-:Y:S01]  /*0140*/  IMAD.HI.U32 R3, R3, R7, R2 ;  /* 0x0000000703037227 */ /* 0x000fe200078e0002 */
[----:B------:R-:W-:-:S04]  /*0150*/  LOP3.LUT R2, R6, R9, RZ, 0x3c, !PT ;  /* 0x0000000906027212 */ /* 0x000fc800078e3cff */
[----:B------:R-:W-:Y:S01]  /*0160*/  ISETP.GE.AND P2, PT, R2, RZ, PT ;  /* 0x000000ff0200720c */ /* 0x000fe20003f46270 */
[----:B------:R-:W-:-:S04]  /*0170*/  IMAD.HI.U32 R3, R3, R4, RZ ;  /* 0x0000000403037227 */ /* 0x000fc800078e00ff */
[----:B------:R-:W-:-:S04]  /*0180*/  IMAD.MOV R0, RZ, RZ, -R3 ;  /* 0x000000ffff007224 */ /* 0x000fc800078e0a03 */
[----:B------:R-:W-:-:S05]  /*0190*/  IMAD R0, R5, R0, R4 ;  /* 0x0000000005007224 */ /* 0x000fca00078e0204 */
[----:B------:R-:W-:-:S13]  /*01a0*/  ISETP.GT.U32.AND P1, PT, R5, R0, PT ;  /* 0x000000000500720c */ /* 0x000fda0003f24070 */
[----:B------:R-:W-:Y:S02]  /*01b0*/  @!P1 IMAD.IADD R0, R0, 0x1, -R5 ;  /* 0x0000000100009824 */ /* 0x000fe400078e0a05 */
[----:B------:R-:W-:Y:S01]  /*01c0*/  @!P1 VIADD R3, R3, 0x1 ;  /* 0x0000000103039836 */ /* 0x000fe20000000000 */
[----:B------:R-:W-:Y:S02]  /*01d0*/  ISETP.NE.AND P1, PT, R9, RZ, PT ;  /* 0x000000ff0900720c */ /* 0x000fe40003f25270 */
[----:B------:R-:W-:Y:S02]  /*01e0*/  ISETP.GE.U32.AND P0, PT, R0, R5, PT ;  /* 0x000000050000720c */ /* 0x000fe40003f06070 */
[----:B------:R-:W0:Y:S11]  /*01f0*/  LDC R0, c[0x0][0x394] ;  /* 0x0000e500ff007b82 */ /* 0x000e360000000800 */
[----:B------:R-:W-:-:S04]  /*0200*/  @P0 VIADD R3, R3, 0x1 ;  /* 0x0000000103030836 */ /* 0x000fc80000000000 */
[----:B------:R-:W-:Y:S01]  /*0210*/  @!P2 IMAD.MOV R3, RZ, RZ, -R3 ;  /* 0x000000ffff03a224 */ /* 0x000fe200078e0a03 */
[----:B------:R-:W-:-:S05]  /*0220*/  @!P1 LOP3.LUT R3, RZ, R9, RZ, 0x33, !PT ;  /* 0x00000009ff039212 */ /* 0x000fca00078e33ff */
[----:B------:R-:W-:Y:S02]  /*0230*/  IMAD.MOV R2, RZ, RZ, -R3 ;  /* 0x000000ffff027224 */ /* 0x000fe400078e0a03 */
[----:B0-----:R-:W-:Y:S01]  /*0240*/  IMAD R7, R3, R0, RZ ;  /* 0x0000000003077224 */ /* 0x001fe200078e02ff */
[----:B------:R-:W-:Y:S01]  /*0250*/  ISETP.GE.AND P0, PT, R0, 0x1, PT ;  /* 0x000000010000780c */ /* 0x000fe20003f06270 */
[----:B------:R-:W-:Y:S02]  /*0260*/  IMAD R3, R9, R2, R6 ;  /* 0x0000000209037224 */ /* 0x000fe400078e0206 */
[----:B------:R-:W-:Y:S02]  /*0270*/  IMAD R9, R7, R9, RZ ;  /* 0x0000000907097224 */ /* 0x000fe400078e02ff */
[----:B------:R-:W-:-:S05]  /*0280*/  IMAD R2, R3, R0, RZ ;  /* 0x0000000003027224 */ /* 0x000fca00078e02ff */
[----:B------:R-:W-:Y:S02]  /*0290*/  IADD3 R8, P1, PT, R9, R2, RZ ;  /* 0x0000000209087210 */ /* 0x000fe40007f3e0ff */
[----:B------:R-:W-:-:S04]  /*02a0*/  SHF.R.S32.HI R2, RZ, 0x1f, R2 ;  /* 0x0000001fff027819 */ /* 0x000fc80000011402 */
[----:B------:R-:W-:Y:S01]  /*02b0*/  LEA.HI.X.SX32 R9, R9, R2, 0x1, P1 ;  /* 0x0000000209097211 */ /* 0x000fe200008f0eff */
[----:B-1----:R-:W-:Y:S06]  /*02c0*/  @!P0 BRA `(.L_x_0) ;  /* 0x0000000400f88947 */ /* 0x002fec0003800000 */
[C---:B------:R-:W-:Y:S01]  /*02d0*/  ISETP.GE.U32.AND P1, PT, R0.reuse, 0x8, PT ;  /* 0x000000080000780c */ /* 0x040fe20003f26070 */
[----:B------:R-:W-:Y:S01]  /*02e0*/  HFMA2 R11, -RZ, RZ, 0, 0 ;  /* 0x00000000ff0b7431 */ /* 0x000fe200000001ff */
[----:B------:R-:W-:Y:S01]  /*02f0*/  LOP3.LUT R25, R0, 0x7, RZ, 0xc0, !PT ;  /* 0x0000000700197812 */ /* 0x000fe200078ec0ff */
[----:B------:R-:W-:Y:S01]  /*0300*/  IMAD.MOV.U32 R13, RZ, RZ, RZ ;  /* 0x000000ffff0d7224 */ /* 0x000fe200078e00ff */
[----:B------:R-:W-:Y:S02]  /*0310*/  SHF.R.S32.HI R10, RZ, 0x1f, R7 ;  /* 0x0000001fff0a7819 */ /* 0x000fe40000011407 */
[----:B------:R-:W-:-:S07]  /*0320*/  ISETP.NE.AND P0, PT, R25, RZ, PT ;  /* 0x000000ff1900720c */ /* 0x000fce0003f05270 */
[----:B------:R-:W-:Y:S06]  /*0330*/  @!P1 BRA `(.L_x_1) ;  /* 0x0000000000cc9947 */ /* 0x000fec0003800000 */
[----:B------:R-:W0:Y:S01]  /*0340*/  LDCU.128 UR8, c[0x0][0x380] ;  /* 0x00007000ff0877ac */ /* 0x000e220008000c00 */
[----:B------:R-:W-:Y:S01]  /*0350*/  LOP3.LUT R11, R0, 0x7ffffff8, RZ, 0xc0, !PT ;  /* 0x7ffffff8000b7812 */ /* 0x000fe200078ec0ff */
[----:B------:R-:W-:-:S04]  /*0360*/  IMAD.MOV.U32 R13, RZ, RZ, RZ ;  /* 0x000000ffff0d7224 */ /* 0x000fc800078e00ff */
[----:B------:R-:W-:Y:S01]  /*0370*/  IMAD.MOV R16, RZ, RZ, -R11 ;  /* 0x000000ffff107224 */ /* 0x000fe200078e0a0b */
[C---:B0-----:R-:W-:Y:S02]  /*0380*/  LEA R4, P1, R7.reuse, UR8, 0x2 ;  /* 0x0000000807047c11 */ /* 0x041fe4000f8210ff */
[----:B------:R-:W-:Y:S02]  /*0390*/  LEA R2, P3, R8, UR10, 0x2 ;  /* 0x0000000a08027c11 */ /* 0x000fe4000f8610ff */
[----:B------:R-:W-:Y:S02]  /*03a0*/  IADD3 R4, P2, PT, R4, 0x10, RZ ;  /* 0x0000001004047810 */ /* 0x000fe40007f5e0ff */
[----:B------:R-:W-:Y:S02]  /*03b0*/  IADD3 R2, P4, PT, R2, 0x10, RZ ;  /* 0x0000001002027810 */ /* 0x000fe40007f9e0ff */
[----:B------:R-:W-:Y:S02]  /*03c0*/  LEA.HI.X R5, R7, UR9, R10, 0x2, P1 ;  /* 0x0000000907057c11 */ /* 0x000fe400088f140a */
[----:B------:R-:W-:-:S03]  /*03d0*/  LEA.HI.X R3, R8, UR11, R9, 0x2, P3 ;  /* 0x0000000b08037c11 */ /* 0x000fc600098f1409 */
[----:B------:R-:W-:Y:S02]  /*03e0*/  IMAD.X R5, RZ, RZ, R5, P2 ;  /* 0x000000ffff057224 */ /* 0x000fe400010e0605 */
[----:B------:R-:W-:-:S07]  /*03f0*/  IMAD.X R3, RZ, RZ, R3, P4 ;  /* 0x000000ffff037224 */ /* 0x000fce00020e0603 */
.L_x_2:
[----:B------:R-:W2:Y:S04]  /*0400*/  LDG.E R20, desc[UR4][R4.64+-0x10] ;  /* 0xfffff00404147981 */ /* 0x000ea8000c1e1900 */
[----:B------:R-:W2:Y:S04]  /*0410*/  LDG.E R21, desc[UR4][R2.64+-0x10] ;  /* 0xfffff00402157981 */ /* 0x000ea8000c1e1900 */
[----:B------:R-:W3:Y:S04]  /*0420*/  LDG.E R24, desc[UR4][R4.64+-0xc] ;  /* 0xfffff40404187981 */ /* 0x000ee8000c1e1900 */
[----:B------:R-:W3:Y:S04]  /*0430*/  LDG.E R27, desc[UR4][R2.64+-0xc] ;  /* 0xfffff404021b7981 */ /* 0x000ee8000c1e1900 */
[----:B------:R-:W4:Y:S04]  /*0440*/  LDG.E R15, desc[UR4][R4.64+-0x8] ;  /* 0xfffff804040f7981 */ /* 0x000f28000c1e1900 */
[----:B------:R-:W4:Y:S04]  /*0450*/  LDG.E R12, desc[UR4][R2.64+-0x8] ;  /* 0xfffff804020c7981 */ /* 0x000f28000c1e1900 */
[----:B------:R-:W5:Y:S04]  /*0460*/  LDG.E R14, desc[UR4][R4.64+-0x4] ;  /* 0xfffffc04040e7981 */ /* 0x000f68000c1e1900 */
[----:B------:R-:W5:Y:S04]  /*0470*/  LDG.E R19, desc[UR4][R2.64+-0x4] ;  /* 0xfffffc0402137981 */ /* 0x000f68000c1e1900 */
[----:B------:R-:W5:Y:S04]  /*0480*/  LDG.E R18, desc[UR4][R4.64] ;  /* 0x0000000404127981 */ /* 0x000f68000c1e1900 */
[----:B------:R-:W5:Y:S01]  /*0490*/  LDG.E R17, desc[UR4][R2.64] ;  /* 0x0000000402117981 */ /* 0x000f62000c1e1900 */
[----:B--2---:R-:W-:-:S03]  /*04a0*/  FADD R22, R20, -R21 ;  /* 0x8000001514167221 */ /* 0x004fc60000000000 */
[----:B------:R-:W2:Y:S01]  /*04b0*/  LDG.E R20, desc[UR4][R4.64+0x4] ;  /* 0x0000040404147981 */ /* 0x000ea2000c1e1900 */
[----:B------:R-:W-:-:S03]  /*04c0*/  FFMA R23, R22, R22, R13 ;  /* 0x0000001616177223 */ /* 0x000fc6000000000d */
[----:B------:R-:W2:Y:S01]  /*04d0*/  LDG.E R21, desc[UR4][R2.64+0x4] ;  /* 0x0000040402157981 */ /* 0x000ea2000c1e1900 */
[----:B---3--:R-:W-:-:S03]  /*04e0*/  FADD R24, R24, -R27 ;  /* 0x8000001b18187221 */ /* 0x008fc60000000000 */
[----:B------:R-:W3:Y:S04]  /*04f0*/  LDG.E R22, desc[UR4][R4.64+0x8] ;  /* 0x0000080404167981 */ /* 0x000ee8000c1e1900 */
[----:B------:R-:W3:Y:S01]  /*0500*/  LDG.E R13, desc[UR4][R2.64+0x8] ;  /* 0x00000804020d7981 */ /* 0x000ee2000c1e1900 */
[----:B------:R-:W-:-:S03]  /*0510*/  FFMA R26, R24, R24, R23 ;  /* 0x00000018181a7223 */ /* 0x000fc60000000017 */
[----:B------:R0:W3:Y:S04]  /*0520*/  LDG.E R24, desc[UR4][R4.64+0xc] ;  /* 0x00000c0404187981 */ /* 0x0000e8000c1e1900 */
[----:B------:R1:W3:Y:S01]  /*0530*/  LDG.E R23, desc[UR4][R2.64+0xc] ;  /* 0x00000c0402177981 */ /* 0x0002e2000c1e1900 */
[----:B----4-:R-:W-:Y:S01]  /*0540*/  FADD R15, R15, -R12 ;  /* 0x8000000c0f0f7221 */ /* 0x010fe20000000000 */
[----:B-----5:R-:W-:Y:S01]  /*0550*/  FADD R19, R14, -R19 ;  /* 0x800000130e137221 */ /* 0x020fe20000000000 */
[----:B------:R-:W-:Y:S02]  /*0560*/  VIADD R16, R16, 0x8 ;  /* 0x0000000810107836 */ /* 0x000fe40000000000 */
[----:B------:R-:W-:Y:S01]  /*0570*/  FFMA R26, R15, R15, R26 ;  /* 0x0000000f0f1a7223 */ /* 0x000fe2000000001a */
[----:B0-----:R-:W-:-:S02]  /*0580*/  IADD3 R4, P2, PT, R4, 0x20, RZ ;  /* 0x0000002004047810 */ /* 0x001fc40007f5e0ff */
[----:B------:R-:W-:Y:S01]  /*0590*/  ISETP.NE.AND P1, PT, R16, RZ, PT ;  /* 0x000000ff1000720c */ /* 0x000fe20003f25270 */
[----:B------:R-:W-:Y:S01]  /*05a0*/  FFMA R26, R19, R19, R26 ;  /* 0x00000013131a7223 */ /* 0x000fe2000000001a */
[----:B------:R-:W-:Y:S01]  /*05b0*/  FADD R17, R18, -R17 ;  /* 0x8000001112117221 */ /* 0x000fe20000000000 */
[----:B-1----:R-:W-:Y:S01]  /*05c0*/  IADD3 R2, P3, PT, R2, 0x20, RZ ;  /* 0x0000002002027810 */ /* 0x002fe20007f7e0ff */
[----:B------:R-:W-:Y:S02]  /*05d0*/  IMAD.X R5, RZ, RZ, R5, P2 ;  /* 0x000000ffff057224 */ /* 0x000fe400010e0605 */
[----:B------:R-:W-:Y:S02]  /*05e0*/  FFMA R26, R17, R17, R26 ;  /* 0x00000011111a7223 */ /* 0x000fe4000000001a */
[----:B------:R-:W-:Y:S02]  /*05f0*/  IMAD.X R3, RZ, RZ, R3, P3 ;  /* 0x000000ffff037224 */ /* 0x000fe400018e0603 */
[----:B--2---:R-:W-:-:S04]  /*0600*/  FADD R21, R20, -R21 ;  /* 0x8000001514157221 */ /* 0x004fc80000000000 */
[----:B------:R-:W-:Y:S01]  /*0610*/  FFMA R26, R21, R21, R26 ;  /* 0x00000015151a7223 */ /* 0x000fe2000000001a */
[----:B---3--:R-:W-:-:S04]  /*0620*/  FADD R13, R22, -R13 ;  /* 0x8000000d160d7221 */ /* 0x008fc80000000000 */
[----:B------:R-:W-:Y:S01]  /*0630*/  FFMA R13, R13, R13, R26 ;  /* 0x0000000d0d0d7223 */ /* 0x000fe2000000001a */
[----:B------:R-:W-:-:S04]  /*0640*/  FADD R24, R24, -R23 ;  /* 0x8000001718187221 */ /* 0x000fc80000000000 */
[----:B------:R-:W-:Y:S01]  /*0650*/  FFMA R13, R24, R24, R13 ;  /* 0x00000018180d7223 */ /* 0x000fe2000000000d */
[----:B------:R-:W-:Y:S06]  /*0660*/  @P1 BRA `(.L_x_2) ;  /* 0xfffffffc00641947 */ /* 0x000fec000383ffff */
.L_x_1:
[----:B------:R-:W-:Y:S05]  /*0670*/  @!P0 BRA `(.L_x_0) ;  /* 0x00000004000c8947 */ /* 0x000fea0003800000 */
[----:B------:R-:W-:Y:S02]  /*0680*/  ISETP.GE.U32.AND P1, PT, R25, 0x4, PT ;  /* 0x000000041900780c */ /* 0x000fe40003f26070 */
[----:B------:R-:W-:-:S04]  /*0690*/  LOP3.LUT R20, R0, 0x3, RZ, 0xc0, !PT ;  /* 0x0000000300147812 */ /* 0x000fc800078ec0ff */
[----:B------:R-:W-:-:S07]  /*06a0*/  ISETP.NE.AND P0, PT, R20, RZ, PT ;  /* 0x000000ff1400720c */ /* 0x000fce0003f05270 */
[----:B------:R-:W-:Y:S06]  /*06b0*/  @!P1 BRA `(.L_x_3) ;  /* 0x0000000000689947 */ /* 0x000fec0003800000 */
[----:B------:R-:W0:Y:S01]  /*06c0*/  LDCU.128 UR8, c[0x0][0x380] ;  /* 0x00007000ff0877ac */ /* 0x000e220008000c00 */
[----:B------:R-:W-:Y:S02]  /*06d0*/  IADD3 R3, P1, PT, R7, R11, RZ ;  /* 0x0000000b07037210 */ /* 0x000fe40007f3e0ff */
[----:B------:R-:W-:-:S03]  /*06e0*/  IADD3 R5, P3, PT, R11, R8, RZ ;  /* 0x000000080b057210 */ /* 0x000fc60007f7e0ff */
[----:B------:R-:W-:Y:S01]  /*06f0*/  IMAD.X R14, RZ, RZ, R10, P1 ;  /* 0x000000ffff0e7224 */ /* 0x000fe200008e060a */
[----:B------:R-:W-:Y:S02]  /*0700*/  IADD3.X R12, PT, PT, RZ, R9, RZ, P3, !PT ;  /* 0x00000009ff0c7210 */ /* 0x000fe40001ffe4ff */
[----:B0-----:R-:W-:Y:S02]  /*0710*/  LEA R2, P2, R3, UR8, 0x2 ;  /* 0x0000000803027c11 */ /* 0x001fe4000f8410ff */
[----:B------:R-:W-:Y:S02]  /*0720*/  LEA R4, P4, R5, UR10, 0x2 ;  /* 0x0000000a05047c11 */ /* 0x000fe4000f8810ff */
[----:B------:R-:W-:Y:S02]  /*0730*/  LEA.HI.X R3, R3, UR9, R14, 0x2, P2 ;  /* 0x0000000903037c11 */ /* 0x000fe400090f140e */
[----:B------:R-:W-:-:S03]  /*0740*/  LEA.HI.X R5, R5, UR11, R12, 0x2, P4 ;  /* 0x0000000b05057c11 */ /* 0x000fc6000a0f140c */
[----:B------:R-:W2:Y:S04]  /*0750*/  LDG.E R12, desc[UR4][R2.64] ;  /* 0x00000004020c7981 */ /* 0x000ea8000c1e1900 */
[----:B------:R-:W2:Y:S04]  /*0760*/  LDG.E R15, desc[UR4][R4.64] ;  /* 0x00000004040f7981 */ /* 0x000ea8000c1e1900 */
[----:B------:R-:W3:Y:S04]  /*0770*/  LDG.E R14, desc[UR4][R2.64+0x4] ;  /* 0x00000404020e7981 */ /* 0x000ee8000c1e1900 */
[----:B------:R-:W3:Y:S04]  /*0780*/  LDG.E R17, desc[UR4][R4.64+0x4] ;  /* 0x0000040404117981 */ /* 0x000ee8000c1e1900 */
[----:B------:R-:W4:Y:S04]  /*0790*/  LDG.E R16, desc[UR4][R2.64+0x8] ;  /* 0x0000080402107981 */ /* 0x000f28000c1e1900 */
[----:B------:R-:W4:Y:S04]  /*07a0*/  LDG.E R19, desc[UR4][R4.64+0x8] ;  /* 0x0000080404137981 */ /* 0x000f28000c1e1900 */
[----:B------:R-:W5:Y:S04]  /*07b0*/  LDG.E R18, desc[UR4][R2.64+0xc] ;  /* 0x00000c0402127981 */ /* 0x000f68000c1e1900 */
[----:B------:R-:W5:Y:S01]  /*07c0*/  LDG.E R21, desc[UR4][R4.64+0xc] ;  /* 0x00000c0404157981 */ /* 0x000f62000c1e1900 */
[----:B------:R-:W-:-:S02]  /*07d0*/  VIADD R11, R11, 0x4 ;  /* 0x000000040b0b7836 */ /* 0x000fc40000000000 */
[----:B--2---:R-:W-:-:S04]  /*07e0*/  FADD R12, R12, -R15 ;  /* 0x8000000f0c0c7221 */ /* 0x004fc80000000000 */
[----:B------:R-:W-:Y:S01]  /*07f0*/  FFMA R12, R12, R12, R13 ;  /* 0x0000000c0c0c7223 */ /* 0x000fe2000000000d */
[----:B---3--:R-:W-:-:S04]  /*0800*/  FADD R17, R14, -R17 ;  /* 0x800000110e117221 */ /* 0x008fc80000000000 */
[----:B------:R-:W-:Y:S01]  /*0810*/  FFMA R12, R17, R17, R12 ;  /* 0x00000011110c7223 */ /* 0x000fe2000000000c */
[----:B----4-:R-:W-:-:S04]  /*0820*/  FADD R19, R16, -R19 ;  /* 0x8000001310137221 */ /* 0x010fc80000000000 */
[----:B------:R-:W-:Y:S01]  /*0830*/  FFMA R12, R19, R19, R12 ;  /* 0x00000013130c7223 */ /* 0x000fe2000000000c */
[----:B-----5:R-:W-:-:S04]  /*0840*/  FADD R21, R18, -R21 ;  /* 0x8000001512157221 */ /* 0x020fc80000000000 */
[----:B------:R-:W-:-:S07]  /*0850*/  FFMA R13, R21, R21, R12 ;  /* 0x00000015150d7223 */ /* 0x000fce000000000c */
.L_x_3:
[----:B------:R-:W-:Y:S05]  /*0860*/  @!P0 BRA `(.L_x_0) ;  /* 0x0000000000908947 */ /* 0x000fea0003800000 */
[----:B------:R-:W0:Y:S01]  /*0870*/  LDC.64 R16, c[0x0][0x380] ;  /* 0x0000e000ff107b82 */ /* 0x000e220000000a00 */
[----:B------:R-:W-:Y:S02]  /*0880*/  ISETP.NE.AND P1, PT, R20, 0x1, PT ;  /* 0x000000011400780c */ /* 0x000fe40003f25270 */
[----:B------:R-:W-:-:S04]  /*0890*/  LOP3.LUT R18, R0, 0x1, RZ, 0xc0, !PT ;  /* 0x0000000100127812 */ /* 0x000fc800078ec0ff */
[----:B------:R-:W-:Y:S01]  /*08a0*/  ISETP.NE.U32.AND P0, PT, R18, 0x1, PT ;  /* 0x000000011200780c */ /* 0x000fe20003f05070 */
[----:B------:R-:W1:Y:S06]  /*08b0*/  LDC.64 R14, c[0x0][0x388] ;  /* 0x0000e200ff0e7b82 */ /* 0x000e6c0000000a00 */
[----:B------:R-:W-:Y:S02]  /*08c0*/  @P1 IADD3 R12, P2, PT, R7, R11, RZ ;  /* 0x0000000b070c1210 */ /* 0x000fe40007f5e0ff */
[----:B------:R-:W2:Y:S01]  /*08d0*/  LDC.64 R2, c[0x0][0x388] ;  /* 0x0000e200ff027b82 */ /* 0x000ea20000000a00 */
[C---:B------:R-:W-:Y:S01]  /*08e0*/  @P1 IADD3 R19, P3, PT, R11.reuse, R8, RZ ;  /* 0x000000080b131210 */ /* 0x040fe20007f7e0ff */
[----:B------:R-:W-:-:S02]  /*08f0*/  @P1 VIADD R11, R11, 0x2 ;  /* 0x000000020b0b1836 */ /* 0x000fc40000000000 */
[----:B------:R-:W-:-:S04]  /*0900*/  @P1 IMAD.X R18, RZ, RZ, R10, P2 ;  /* 0x000000ffff121224 */ /* 0x000fc800010e060a */
[----:B------:R-:W3:Y:S01]  /*0910*/  LDC.64 R4, c[0x0][0x380] ;  /* 0x0000e000ff047b82 */ /* 0x000ee20000000a00 */
[----:B0-----:R-:W-:-:S04]  /*0920*/  @P1 LEA R16, P2, R12, R16, 0x2 ;  /* 0x000000100c101211 */ /* 0x001fc800078410ff */
[----:B------:R-:W-:Y:S01]  /*0930*/  @P1 LEA.HI.X R17, R12, R17, R18, 0x2, P2 ;  /* 0x000000110c111211 */ /* 0x000fe200010f1412 */
[--C-:B------:R-:W-:Y:S01]  /*0940*/  @P1 IMAD.X R12, RZ, RZ, R9.reuse, P3 ;  /* 0x000000ffff0c1224 */ /* 0x100fe200018e0609 */
[----:B------:R-:W-:Y:S02]  /*0950*/  @!P0 IADD3 R8, P3, PT, R11, R8, RZ ;  /* 0x000000080b088210 */ /* 0x000fe40007f7e0ff */
[----:B-1----:R-:W-:Y:S01]  /*0960*/  @P1 LEA R14, P4, R19, R14, 0x2 ;  /* 0x0000000e130e1211 */ /* 0x002fe200078810ff */
[----:B------:R-:W4:Y:S01]  /*0970*/  @P1 LDG.E R18, desc[UR4][R16.64+0x4] ;  /* 0x0000040410121981 */ /* 0x000f22000c1e1900 */
[----:B------:R-:W-:Y:S02]  /*0980*/  @!P0 IADD3 R7, P2, PT, R7, R11, RZ ;  /* 0x0000000b07078210 */ /* 0x000fe40007f5e0ff */
[----:B------:R-:W-:Y:S01]  /*0990*/  @P1 LEA.HI.X R15, R19, R15, R12, 0x2, P4 ;  /* 0x0000000f130f1211 */ /* 0x000fe200020f140c */
[----:B------:R-:W-:Y:S01]  /*09a0*/  @!P0 IMAD.X R9, RZ, RZ, R9, P3 ;  /* 0x000000ffff098224 */ /* 0x000fe200018e0609 */
[----:B------:R-:W5:Y:S01]  /*09b0*/  @P1 LDG.E R11, desc[UR4][R16.64] ;  /* 0x00000004100b1981 */ /* 0x000f62000c1e1900 */
[----:B------:R-:W-:Y:S01]  /*09c0*/  @!P0 IMAD.X R10, RZ, RZ, R10, P2 ;  /* 0x000000ffff0a8224 */ /* 0x000fe200010e060a */
[----:B--2---:R-:W-:-:S02]  /*09d0*/  @!P0 LEA R2, P3, R8, R2, 0x2 ;  /* 0x0000000208028211 */ /* 0x004fc400078610ff */
[----:B------:R-:W5:Y:S02]  /*09e0*/  @P1 LDG.E R12, desc[UR4][R14.64] ;  /* 0x000000040e0c1981 */ /* 0x000f64000c1e1900 */
[----:B------:R-:W-:Y:S02]  /*09f0*/  @!P0 LEA.HI.X R3, R8, R3, R9, 0x2, P3 ;  /* 0x0000000308038211 */ /* 0x000fe400018f1409 */
[----:B---3--:R-:W-:-:S04]  /*0a00*/  @!P0 LEA R4, P2, R7, R4, 0x2 ;  /* 0x0000000407048211 */ /* 0x008fc800078410ff */
[----:B------:R-:W2:Y:S01]  /*0a10*/  @!P0 LDG.E R3, desc[UR4][R2.64] ;  /* 0x0000000402038981 */ /* 0x000ea2000c1e1900 */
[----:B------:R-:W-:-:S03]  /*0a20*/  @!P0 LEA.HI.X R5, R7, R5, R10, 0x2, P2 ;  /* 0x0000000507058211 */ /* 0x000fc600010f140a */
[----:B------:R-:W4:Y:S04]  /*0a30*/  @P1 LDG.E R7, desc[UR4][R14.64+0x4] ;  /* 0x000004040e071981 */ /* 0x000f28000c1e1900 */
[----:B------:R-:W2:Y:S01]  /*0a40*/  @!P0 LDG.E R4, desc[UR4][R4.64] ;  /* 0x0000000404048981 */ /* 0x000ea2000c1e1900 */
[----:B-----5:R-:W-:-:S04]  /*0a50*/  @P1 FADD R12, R11, -R12 ;  /* 0x8000000c0b0c1221 */ /* 0x020fc80000000000 */
[----:B------:R-:W-:Y:S01]  /*0a60*/  @P1 FFMA R12, R12, R12, R13 ;  /* 0x0000000c0c0c1223 */ /* 0x000fe2000000000d */
[----:B----4-:R-:W-:-:S04]  /*0a70*/  @P1 FADD R7, R18, -R7 ;  /* 0x8000000712071221 */ /* 0x010fc80000000000 */
[----:B------:R-:W-:Y:S01]  /*0a80*/  @P1 FFMA R13, R7, R7, R12 ;  /* 0x00000007070d1223 */ /* 0x000fe2000000000c */
[----:B--2---:R-:W-:-:S04]  /*0a90*/  @!P0 FADD R8, R4, -R3 ;  /* 0x8000000304088221 */ /* 0x004fc80000000000 */
[----:B------:R-:W-:-:S07]  /*0aa0*/  @!P0 FFMA R13, R8, R8, R13 ;  /* 0x00000008080d8223 */ /* 0x000fce000000000d */
.L_x_0:
[----:B------:R-:W-:Y:S01]  /*0ab0*/  I2FP.F32.S32 R4, R0 ;  /* 0x0000000000047245 */ /* 0x000fe20000201400 */
[----:B------:R-:W-:Y:S03]  /*0ac0*/  BSSY.RECONVERGENT B0, `(.L_x_4) ;  /* 0x000000d000007945 */ /* 0x000fe60003800200 */
[----:B------:R-:W0:Y:S08]  /*0ad0*/  MUFU.RCP R3, R4 ;  /* 0x0000000400037308 */ /* 0x000e300000001000 */
[----:B------:R-:W1:Y:S01]  /*0ae0*/  FCHK P0, R13, R4 ;  /* 0x000000040d007302 */ /* 0x000e620000000000 */
[----:B0-----:R-:W-:-:S04]  /*0af0*/  FFMA R0, -R4, R3, 1 ;  /* 0x3f80000004007423 */ /* 0x001fc80000000103 */
[----:B------:R-:W-:-:S04]  /*0b00*/  FFMA R0, R3, R0, R3 ;  /* 0x0000000003007223 */ /* 0x000fc80000000003 */
[----:B------:R-:W-:-:S04]  /*0b10*/  FFMA R3, R0, R13, RZ ;  /* 0x0000000d00037223 */ /* 0x000fc800000000ff */
[----:B------:R-:W-:-:S04]  /*0b20*/  FFMA R2, -R4, R3, R13 ;  /* 0x0000000304027223 */ /* 0x000fc8000000010d */
[----:B------:R-:W-:Y:S01]  /*0b30*/  FFMA R5, R0, R2, R3 ;  /* 0x0000000200057223 */ /* 0x000fe20000000003 */
[----:B-1----:R-:W-:Y:S06]  /*0b40*/  @!P0 BRA `(.L_x_5) ;  /* 0x0000000000108947 */ /* 0x002fec0003800000 */
[----:B------:R-:W-:Y:S01]  /*0b50*/  IMAD.MOV.U32 R3, RZ, RZ, R13 ;  /* 0x000000ffff037224 */ /* 0x000fe200078e000d */
[----:B------:R-:W-:-:S07]  /*0b60*/  MOV R2, 0xb80 ;  /* 0x00000b8000027802 */ /* 0x000fce0000000f00 */
[----:B------:R-:W-:Y:S05]  /*0b70*/  CALL.REL.NOINC `($__internal_0_$__cuda_sm3x_div_rn_noftz_f32_slowpath) ;  /* 0x0000000000187944 */ /* 0x000fea0003c00000 */
[----:B------:R-:W-:-:S07]  /*0b80*/  IMAD.MOV.U32 R5, RZ, RZ, R0 ;  /* 0x000000ffff057224 */ /* 0x000fce00078e0000 */
.L_x_5:
[----:B------:R-:W-:Y:S05]  /*0b90*/  BSYNC.RECONVERGENT B0 ;  /* 0x0000000000007941 */ /* 0x000fea0003800200 */
.L_x_4:
[----:B------:R-:W0:Y:S02]  /*0ba0*/  LDC.64 R2, c[0x0][0x398] ;  /* 0x0000e600ff027b82 */ /* 0x000e240000000a00 */
[----:B0-----:R-:W-:-:S05]  /*0bb0*/  IMAD.WIDE R6, R6, 0x4, R2 ;  /* 0x0000000406067825 */ /* 0x001fca00078e0202 */
[----:B------:R-:W-:Y:S01]  /*0bc0*/  STG.E desc[UR4][R6.64], R5 ;  /* 0x0000000506007986 */ /* 0x000fe2000c101904 */
[----:B------:R-:W-:Y:S05]  /*0bd0*/  EXIT ;  /* 0x000000000000794d */ /* 0x000fea0003800000 */
        .weak           $__internal_0_$__cuda_sm3x_div_rn_noftz_f32_slowpath
        .type           $__internal_0_$__cuda_sm3x_div_rn_noftz_f32_slowpath,@function
        .size           $__internal_0_$__cuda_sm3x_div_rn_noftz_f32_slowpath,(.L_x_72 - $__internal_0_$__cuda_sm3x_div_rn_noftz_f32_slowpath)
$__internal_0_$__cuda_sm3x_div_rn_noftz_f32_slowpath:
[----:B------:R-:W-:Y:S01]  /*0be0*/  SHF.R.U32.HI R5, RZ, 0x17, R4 ;  /* 0x00000017ff057819 */ /* 0x000fe20000011604 */
[----:B------:R-:W-:Y:S01]  /*0bf0*/  BSSY.RECONVERGENT B1, `(.L_x_6) ;  /* 0x0000063000017945 */ /* 0x000fe20003800200 */
[----:B------:R-:W-:Y:S02]  /*0c00*/  SHF.R.U32.HI R0, RZ, 0x17, R3 ;  /* 0x00000017ff007819 */ /* 0x000fe40000011603 */
[----:B------:R-:W-:Y:S02]  /*0c10*/  LOP3.LUT R5, R5, 0xff, RZ, 0xc0, !PT ;  /* 0x000000ff05057812 */ /* 0x000fe400078ec0ff */
[----:B------:R-:W-:Y:S02]  /*0c20*/  LOP3.LUT R10, R0, 0xff, RZ, 0xc0, !PT ;  /* 0x000000ff000a7812 */ /* 0x000fe400078ec0ff */
[----:B------:R-:W-:-:S03]  /*0c30*/  IADD3 R8, PT, PT, R5, -0x1, RZ ;  /* 0xffffffff05087810 */ /* 0x000fc60007ffe0ff */
[----:B------:R-:W-:Y:S01]  /*0c40*/  VIADD R9, R10, 0xffffffff ;  /* 0xffffffff0a097836 */ /* 0x000fe20000000000 */
[----:B------:R-:W-:-:S04]  /*0c50*/  ISETP.GT.U32.AND P0, PT, R8, 0xfd, PT ;  /* 0x000000fd0800780c */ /* 0x000fc80003f04070 */
[----:B------:R-:W-:-:S13]  /*0c60*/  ISETP.GT.U32.OR P0, PT, R9, 0xfd, P0 ;  /* 0x000000fd0900780c */ /* 0x000fda0000704470 */
[----:B------:R-:W-:Y:S01]  /*0c70*/  @!P0 IMAD.MOV.U32 R7, RZ, RZ, RZ ;  /* 0x000000ffff078224 */ /* 0x000fe200078e00ff */
[----:B------:R-:W-:Y:S06]  /*0c80*/  @!P0 BRA `(.L_x_7) ;  /* 0x0000000000608947 */ /* 0x000fec0003800000 */
[----:B------:R-:W-:Y:S01]  /*0c90*/  FSETP.GTU.FTZ.AND P0, PT, |R3|, +INF , PT ;  /* 0x7f8000000300780b */ /* 0x000fe20003f1c200 */
[----:B------:R-:W-:Y:S01]  /*0ca0*/  IMAD.MOV.U32 R0, RZ, RZ, R4 ;  /* 0x000000ffff007224 */ /* 0x000fe200078e0004 */
[----:B------:R-:W-:-:S04]  /*0cb0*/  FSETP.GTU.FTZ.AND P1, PT, |R4|, +INF , PT ;  /* 0x7f8000000400780b */ /* 0x000fc80003f3c200 */
[----:B------:R-:W-:-:S13]  /*0cc0*/  PLOP3.LUT P0, PT, P0, P1, PT, 0xf8, 0x8f ;  /* 0x00000000008f781c */ /* 0x000fda0000703f70 */
[----:B------:R-:W-:Y:S05]  /*0cd0*/  @P0 BRA `(.L_x_8) ;  /* 0x00000004004c0947 */ /* 0x000fea0003800000 */
[----:B------:R-:W-:-:S13]  /*0ce0*/  LOP3.LUT P0, RZ, R4, 0x7fffffff, R3, 0xc8, !PT ;  /* 0x7fffffff04ff7812 */ /* 0x000fda000780c803 */
[----:B------:R-:W-:Y:S05]  /*0cf0*/  @!P0 BRA `(.L_x_9) ;  /* 0x00000004003c8947 */ /* 0x000fea0003800000 */
[C---:B------:R-:W-:Y:S02]  /*0d00*/  FSETP.NEU.FTZ.AND P2, PT, |R3|.reuse, +INF , PT ;  /* 0x7f8000000300780b */ /* 0x040fe40003f5d200 */
[----:B------:R-:W-:Y:S02]  /*0d10*/  FSETP.NEU.FTZ.AND P1, PT, |R0|, +INF , PT ;  /* 0x7f8000000000780b */ /* 0x000fe40003f3d200 */
[----:B------:R-:W-:-:S11]  /*0d20*/  FSETP.NEU.FTZ.AND P0, PT, |R3|, +INF , PT ;  /* 0x7f8000000300780b */ /* 0x000fd60003f1d200 */
[----:B------:R-:W-:Y:S05]  /*0d30*/  @!P1 BRA !P2, `(.L_x_9) ;  /* 0x00000004002c9947 */ /* 0x000fea0005000000 */
[----:B------:R-:W-:-:S04]  /*0d40*/  LOP3.LUT P2, RZ, R3, 0x7fffffff, RZ, 0xc0, !PT ;  /* 0x7fffffff03ff7812 */ /* 0x000fc8000784c0ff */
[----:B------:R-:W-:-:S13]  /*0d50*/  PLOP3.LUT P1, PT, P1, P2, PT, 0x2f, 0xf2 ;  /* 0x0000000000f2781c */ /* 0x000fda0000f24577 */
[----:B------:R-:W-:Y:S05]  /*0d60*/  @P1 BRA `(.L_x_10) ;  /* 0x0000000400181947 */ /* 0x000fea0003800000 */
[----:B------:R-:W-:-:S04]  /*0d70*/  LOP3.LUT P1, RZ, R4, 0x7fffffff, RZ, 0xc0, !PT ;  /* 0x7fffffff04ff7812 */ /* 0x000fc8000782c0ff */
[----:B------:R-:W-:-:S13]  /*0d80*/  PLOP3.LUT P0, PT, P0, P1, PT, 0x2f, 0xf2 ;  /* 0x0000000000f2781c */ /* 0x000fda0000702577 */
[----:B------:R-:W-:Y:S05]  /*0d90*/  @P0 BRA `(.L_x_11) ;  /* 0x0000000400000947 */ /* 0x000fea0003800000 */
[----:B------:R-:W-:Y:S02]  /*0da0*/  ISETP.GE.AND P0, PT, R9, RZ, PT ;  /* 0x000000ff0900720c */ /* 0x000fe40003f06270 */
[----:B------:R-:W-:-:S11]  /*0db0*/  ISETP.GE.AND P1, PT, R8, RZ, PT ;  /* 0x000000ff0800720c */ /* 0x000fd60003f26270 */
[----:B------:R-:W-:Y:S02]  /*0dc0*/  @P0 IMAD.MOV.U32 R7, RZ, RZ, RZ ;  /* 0x000000ffff070224 */ /* 0x000fe400078e00ff */
[----:B------:R-:W-:Y:S01]  /*0dd0*/  @!P0 FFMA R3, R3, 1.84467440737095516160e+19, RZ ;  /* 0x5f80000003038823 */ /* 0x000fe200000000ff */
[----:B------:R-:W-:Y:S02]  /*0de0*/  @!P0 IMAD.MOV.U32 R7, RZ, RZ, -0x40 ;  /* 0xffffffc0ff078424 */ /* 0x000fe400078e00ff */
[----:B------:R-:W-:Y:S02]  /*0df0*/  @!P1 FFMA R4, R0, 1.84467440737095516160e+19, RZ ;  /* 0x5f80000000049823 */ /* 0x000fe400000000ff */
[----:B------:R-:W-:-:S07]  /*0e00*/  @!P1 VIADD R7, R7, 0x40 ;  /* 0x0000004007079836 */ /* 0x000fce0000000000 */
.L_x_7:
[----:B------:R-:W-:Y:S01]  /*0e10*/  LEA R9, R5, 0xc0800000, 0x17 ;  /* 0xc080000005097811 */ /* 0x000fe200078eb8ff */
[----:B------:R-:W-:Y:S04]  /*0e20*/  BSSY.RECONVERGENT B2, `(.L_x_12) ;  /* 0x0000036000027945 */ /* 0x000fe80003800200 */
[----:B------:R-:W-:Y:S02]  /*0e30*/  IMAD.IADD R9, R4, 0x1, -R9 ;  /* 0x0000000104097824 */ /* 0x000fe400078e0a09 */
[----:B------:R-:W-:Y:S02]  /*0e40*/  VIADD R4, R10, 0xffffff81 ;  /* 0xffffff810a047836 */ /* 0x000fe40000000000 */
[----:B------:R-:W0:Y:S01]  /*0e50*/  MUFU.RCP R8, R9 ;  /* 0x0000000900087308 */ /* 0x000e220000001000 */
[----:B------:R-:W-:Y:S01]  /*0e60*/  FADD.FTZ R11, -R9, -RZ ;  /* 0x800000ff090b7221 */ /* 0x000fe20000010100 */
[C---:B------:R-:W-:Y:S01]  /*0e70*/  IMAD R0, R4.reuse, -0x800000, R3 ;  /* 0xff80000004007824 */ /* 0x040fe200078e0203 */
[----:B------:R-:W-:-:S04]  /*0e80*/  IADD3 R4, PT, PT, R4, 0x7f, -R5 ;  /* 0x0000007f04047810 */ /* 0x000fc80007ffe805 */
[----:B------:R-:W-:Y:S01]  /*0e90*/  IADD3 R4, PT, PT, R4, R7, RZ ;  /* 0x0000000704047210 */ /* 0x000fe20007ffe0ff */
[----:B0-----:R-:W-:-:S04]  /*0ea0*/  FFMA R13, R8, R11, 1 ;  /* 0x3f800000080d7423 */ /* 0x001fc8000000000b */
[----:B------:R-:W-:-:S04]  /*0eb0*/  FFMA R10, R8, R13, R8 ;  /* 0x0000000d080a7223 */ /* 0x000fc80000000008 */
[----:B------:R-:W-:-:S04]  /*0ec0*/  FFMA R3, R0, R10, RZ ;  /* 0x0000000a00037223 */ /* 0x000fc800000000ff */
[----:B------:R-:W-:-:S04]  /*0ed0*/  FFMA R8, R11, R3, R0 ;  /* 0x000000030b087223 */ /* 0x000fc80000000000 */
[----:B------:R-:W-:-:S04]  /*0ee0*/  FFMA R13, R10, R8, R3 ;  /* 0x000000080a0d7223 */ /* 0x000fc80000000003 */
[----:B------:R-:W-:-:S04]  /*0ef0*/  FFMA R8, R11, R13, R0 ;  /* 0x0000000d0b087223 */ /* 0x000fc80000000000 */
[----:B------:R-:W-:-:S05]  /*0f00*/  FFMA R0, R10, R8, R13 ;  /* 0x000000080a007223 */ /* 0x000fca000000000d */
[----:B------:R-:W-:-:S04]  /*0f10*/  SHF.R.U32.HI R3, RZ, 0x17, R0 ;  /* 0x00000017ff037819 */ /* 0x000fc80000011600 */
[----:B------:R-:W-:-:S05]  /*0f20*/  LOP3.LUT R3, R3, 0xff, RZ, 0xc0, !PT ;  /* 0x000000ff03037812 */ /* 0x000fca00078ec0ff */
[----:B------:R-:W-:-:S04]  /*0f30*/  IMAD.IADD R7, R3, 0x1, R4 ;  /* 0x0000000103077824 */ /* 0x000fc800078e0204 */
[----:B------:R-:W-:-:S05]  /*0f40*/  VIADD R3, R7, 0xffffffff ;  /* 0xffffffff07037836 */ /* 0x000fca0000000000 */
[----:B------:R-:W-:-:S13]  /*0f50*/  ISETP.GE.U32.AND P0, PT, R3, 0xfe, PT ;  /* 0x000000fe0300780c */ /* 0x000fda0003f06070 */
[----:B------:R-:W-:Y:S05]  /*0f60*/  @!P0 BRA `(.L_x_13) ;  /* 0x0000000000808947 */ /* 0x000fea0003800000 */
[----:B------:R-:W-:-:S13]  /*0f70*/  ISETP.GT.AND P0, PT, R7, 0xfe, PT ;  /* 0x000000fe0700780c */ /* 0x000fda0003f04270 */
[----:B------:R-:W-:Y:S05]  /*0f80*/  @P0 BRA `(.L_x_14) ;  /* 0x00000000006c0947 */ /* 0x000fea0003800000 */
[----:B------:R-:W-:-:S13]  /*0f90*/  ISETP.GE.AND P0, PT, R7, 0x1, PT ;  /* 0x000000010700780c */ /* 0x000fda0003f06270 */
[----:B------:R-:W-:Y:S05]  /*0fa0*/  @P0 BRA `(.L_x_15) ;  /* 0x0000000000740947 */ /* 0x000fea0003800000 */
[----:B------:R-:W-:Y:S02]  /*0fb0*/  ISETP.GE.AND P0, PT, R7, -0x18, PT ;  /* 0xffffffe80700780c */ /* 0x000fe40003f06270 */
[----:B------:R-:W-:-:S11]  /*0fc0*/  LOP3.LUT R0, R0, 0x80000000, RZ, 0xc0, !PT ;  /* 0x8000000000007812 */ /* 0x000fd600078ec0ff */
[----:B------:R-:W-:Y:S05]  /*0fd0*/  @!P0 BRA `(.L_x_15) ;  /* 0x0000000000688947 */ /* 0x000fea0003800000 */
[CCC-:B------:R-:W-:Y:S01]  /*0fe0*/  FFMA.RZ R3, R10.reuse, R8.reuse, R13.reuse ;  /* 0x000000080a037223 */ /* 0x1c0fe2000000c00d */
[CCC-:B------:R-:W-:Y:S01]  /*0ff0*/  FFMA.RM R4, R10.reuse, R8.reuse, R13.reuse ;  /* 0x000000080a047223 */ /* 0x1c0fe2000000400d */
[C---:B------:R-:W-:Y:S02]  /*1000*/  ISETP.NE.AND P2, PT, R7.reuse, RZ, PT ;  /* 0x000000ff0700720c */ /* 0x040fe40003f45270 */
[----:B------:R-:W-:Y:S02]  /*1010*/  ISETP.NE.AND P1, PT, R7, RZ, PT ;  /* 0x000000ff0700720c */ /* 0x000fe40003f25270 */
[----:B------:R-:W-:Y:S01]  /*1020*/  LOP3.LUT R5, R3, 0x7fffff, RZ, 0xc0, !PT ;  /* 0x007fffff03057812 */ /* 0x000fe200078ec0ff */
[----:B------:R-:W-:Y:S01]  /*1030*/  FFMA.RP R3, R10, R8, R13 ;  /* 0x000000080a037223 */ /* 0x000fe2000000800d */
[----:B------:R-:W-:Y:S02]  /*1040*/  VIADD R8, R7, 0x20 ;  /* 0x0000002007087836 */ /* 0x000fe40000000000 */
[----:B------:R-:W-:Y:S01]  /*1050*/  LOP3.LUT R5, R5, 0x800000, RZ, 0xfc, !PT ;  /* 0x0080000005057812 */ /* 0x000fe200078efcff */
[----:B------:R-:W-:Y:S01]  /*1060*/  IMAD.MOV R7, RZ, RZ, -R7 ;  /* 0x000000ffff077224 */ /* 0x000fe200078e0a07 */
[----:B------:R-:W-:-:S02]  /*1070*/  FSETP.NEU.FTZ.AND P0, PT, R3, R4, PT ;  /* 0x000000040300720b */ /* 0x000fc40003f1d000 */
[----:B------:R-:W-:Y:S02]  /*1080*/  SHF.L.U32 R8, R5, R8, RZ ;  /* 0x0000000805087219 */ /* 0x000fe400000006ff */
[----:B------:R-:W-:Y:S02]  /*1090*/  SEL R4, R7, RZ, P2 ;  /* 0x000000ff07047207 */ /* 0x000fe40001000000 */
[----:B------:R-:W-:Y:S02]  /*10a0*/  ISETP.NE.AND P1, PT, R8, RZ, P1 ;  /* 0x000000ff0800720c */ /* 0x000fe40000f25270 */
[----:B------:R-:W-:Y:S02]  /*10b0*/  SHF.R.U32.HI R4, RZ, R4, R5 ;  /* 0x00000004ff047219 */ /* 0x000fe40000011605 */
[----:B------:R-:W-:Y:S02]  /*10c0*/  PLOP3.LUT P0, PT, P0, P1, PT, 0xf8, 0x8f ;  /* 0x00000000008f781c */ /* 0x000fe40000703f70 */
[----:B------:R-:W-:-:S02]  /*10d0*/  SHF.R.U32.HI R8, RZ, 0x1, R4 ;  /* 0x00000001ff087819 */ /* 0x000fc40000011604 */
[----:B------:R-:W-:-:S04]  /*10e0*/  SEL R3, RZ, 0x1, !P0 ;  /* 0x00000001ff037807 */ /* 0x000fc80004000000 */
[----:B------:R-:W-:-:S04]  /*10f0*/  LOP3.LUT R3, R3, 0x1, R8, 0xf8, !PT ;  /* 0x0000000103037812 */ /* 0x000fc800078ef808 */
[----:B------:R-:W-:-:S05]  /*1100*/  LOP3.LUT R3, R3, R4, RZ, 0xc0, !PT ;  /* 0x0000000403037212 */ /* 0x000fca00078ec0ff */
[----:B------:R-:W-:-:S05]  /*1110*/  IMAD.IADD R3, R8, 0x1, R3 ;  /* 0x0000000108037824 */ /* 0x000fca00078e0203 */
[----:B------:R-:W-:Y:S01]  /*1120*/  LOP3.LUT R0, R3, R0, RZ, 0xfc, !PT ;  /* 0x0000000003007212 */ /* 0x000fe200078efcff */
[----:B------:R-:W-:Y:S06]  /*1130*/  BRA `(.L_x_15) ;  /* 0x0000000000107947 */ /* 0x000fec0003800000 */
.L_x_14:
[----:B------:R-:W-:-:S04]  /*1140*/  LOP3.LUT R0, R0, 0x80000000, RZ, 0xc0, !PT ;  /* 0x8000000000007812 */ /* 0x000fc800078ec0ff */
[----:B------:R-:W-:Y:S01]  /*1150*/  LOP3.LUT R0, R0, 0x7f800000, RZ, 0xfc, !PT ;  /* 0x7f80000000007812 */ /* 0x000fe200078efcff */
[----:B------:R-:W-:Y:S06]  /*1160*/  BRA `(.L_x_15) ;  /* 0x0000000000047947 */ /* 0x000fec0003800000 */
.L_x_13:
[----:B------:R-:W-:-:S07]  /*1170*/  IMAD R0, R4, 0x800000, R0 ;  /* 0x0080000004007824 */ /* 0x000fce00078e0200 */
.L_x_15:
[----:B------:R-:W-:Y:S05]  /*1180*/  BSYNC.RECONVERGENT B2 ;  /* 0x0000000000027941 */ /* 0x000fea0003800200 */
.L_x_12:
[----:B------:R-:W-:Y:S05]  /*1190*/  BRA `(.L_x_16) ;  /* 0x0000000000207947 */ /* 0x000fea0003800000 */
.L_x_11:
[----:B------:R-:W-:-:S04]  /*11a0*/  LOP3.LUT R0, R4, 0x80000000, R3, 0x48, !PT ;  /* 0x8000000004007812 */ /* 0x000fc800078e4803 */
[----:B------:R-:W-:Y:S01]  /*11b0*/  LOP3.LUT R0, R0, 0x7f800000, RZ, 0xfc, !PT ;  /* 0x7f80000000007812 */ /* 0x000fe200078efcff */
[----:B------:R-:W-:Y:S06]  /*11c0*/  BRA `(.L_x_16) ;  /* 0x0000000000147947 */ /* 0x000fec0003800000 */
.L_x_10:
[----:B------:R-:W-:Y:S01]  /*11d0*/  LOP3.LUT R0, R4, 0x80000000, R3, 0x48, !PT ;  /* 0x8000000004007812 */ /* 0x000fe200078e4803 */
[----:B------:R-:W-:Y:S06]  /*11e0*/  BRA `(.L_x_16) ;  /* 0x00000000000c7947 */ /* 0x000fec0003800000 */
.L_x_9:
[----:B------:R-:W0:Y:S01]  /*11f0*/  MUFU.RSQ R0, -QNAN ;  /* 0xffc0000000007908 */ /* 0x000e220000001400 */
[----:B------:R-:W-:Y:S05]  /*1200*/  BRA `(.L_x_16) ;  /* 0x0000000000047947 */ /* 0x000fea0003800000 */
.L_x_8:
[----:B------:R-:W-:-:S07]  /*1210*/  FADD.FTZ R0, R3, R0 ;  /* 0x0000000003007221 */ /* 0x000fce0000010000 */
.L_x_16:
[----:B------:R-:W-:Y:S05]  /*1220*/  BSYNC.RECONVERGENT B1 ;  /* 0x0000000000017941 */ /* 0x000fea0003800200 */
.L_x_6:
[----:B------:R-:W-:-:S04]  /*1230*/  IMAD.MOV.U32 R3, RZ, RZ, 0x0 ;  /* 0x00000000ff037424 */ /* 0x000fc800078e00ff */
[----:B0-----:R-:W-:Y:S05]  /*1240*/  RET.REL.NODEC R2 `(_Z28block_match_mse_async_kernelPKfS0_iiPfi) ;  /* 0xffffffec026c7950 */ /* 0x001fea0003c3ffff */
.L_x_17:
[----:B------:R-:W-:-:S00]  /*1250*/  BRA `(.L_x_17) ;  /* 0xfffffffc00fc7947 */ /* 0x000fc0000383ffff */
[----:B------:R-:W-:-:S00]  /*1260*/  NOP ;  /* 0x0000000000007918 */ /* 0x000fc00000000000 */
        /* <DEDUP_REMOVED lines=9> */
.L_x_72:


//--------------------- .text._Z28block_match_mse_async_kernelPKfS0_iiPf --------------------------
	.section	.text._Z28block_match_mse_async_kernelPKfS0_iiPf,"ax",@progbits
	.align	128
        .global         _Z28block_match_mse_async_kernelPKfS0_iiPf
        .type           _Z28block_match_mse_async_kernelPKfS0_iiPf,@function
        .size           _Z28block_match_mse_async_kernelPKfS0_iiPf,(.L_x_73 - _Z28block_match_mse_async_kernelPKfS0_iiPf)
        .other          _Z28block_match_mse_async_kernelPKfS0_iiPf,@"STO_CUDA_ENTRY STV_DEFAULT"
_Z28block_match_mse_async_kernelPKfS0_iiPf:
.text._Z28block_match_mse_async_kernelPKfS0_iiPf:
[----:B------:R-:W-:Y:S08]  /*0000*/  LDC R1, c[0x0][0x37c] ;  /* 0x0000df00ff017b82 */ /* 0x000ff00000000800 */
[----:B------:R-:W0:Y:S01]  /*0010*/  LDC R9, c[0x0][0x390] ;  /* 0x0000e400ff097b82 */ /* 0x000e220000000800 */
[----:B------:R-:W1:Y:S01]  /*0020*/  S2R R6, SR_TID.X ;  /* 0x0000000000067919 */ /* 0x000e620000002100 */
[----:B------:R-:W1:Y:S01]  /*0030*/  LDCU UR4, c[0x0][0x360] ;  /* 0x00006c00ff0477ac */ /* 0x000e620008000800 */
[----:B------:R-:W-:Y:S01]  /*0040*/  IMAD.MOV.U32 R13, RZ, RZ, RZ ;  /* 0x000000ffff0d7224 */ /* 0x000fe200078e00ff */
[----:B------:R-:W1:Y:S01]  /*0050*/  S2R R5, SR_CTAID.X ;  /* 0x0000000000057919 */ /* 0x000e620000002500 */
[----:B0-----:R-:W-:-:S04]  /*0060*/  IABS R7, R9 ;  /* 0x0000000900077213 */ /* 0x001fc80000000000 */
[----:B------:R-:W0:Y:S01]  /*0070*/  I2F.RP R0, R7 ;  /* 0x0000000700007306 */ /* 0x000e220000209400 */
[----:B-1----:R-:W-:Y:S01]  /*0080*/  IMAD R6, R5, UR4, R6 ;  /* 0x0000000405067c24 */ /* 0x002fe2000f8e0206 */
[----:B------:R-:W1:Y:S06]  /*0090*/  LDCU.64 UR4, c[0x0][0x358] ;  /* 0x00006b00ff0477ac */ /* 0x000e6c0008000a00 */
[----:B0-----:R-:W0:Y:S02]  /*00a0*/  MUFU.RCP R0, R0 ;  /* 0x0000000000007308 */ /* 0x001e240000001000 */
[----:B0-----:R-:W-:Y:S01]  /*00b0*/  VIADD R2, R0, 0xffffffe ;  /* 0x0ffffffe00027836 */ /* 0x001fe20000000000 */
[----:B------:R-:W-:-:S05]  /*00c0*/  IABS R0, R6 ;  /* 0x0000000600007213 */ /* 0x000fca0000000000 */
[----:B------:R0:W2:Y:S02]  /*00d0*/  F2I.FTZ.U32.TRUNC.NTZ R3, R2 ;  /* 0x0000000200037305 */ /* 0x0000a4000021f000 */
[----:B0-----:R-:W-:Y:S02]  /*00e0*/  IMAD.MOV.U32 R2, RZ, RZ, RZ ;  /* 0x000000ffff027224 */ /* 0x001fe400078e00ff */
[----:B--2---:R-:W-:-:S04]  /*00f0*/  IMAD.MOV R4, RZ, RZ, -R3 ;  /* 0x000000ffff047224 */ /* 0x004fc800078e0a03 */
[----:B------:R-:W-:-:S04]  /*0100*/  IMAD R5, R4, R7, RZ ;  /* 0x0000000704057224 */ /* 0x000fc800078e02ff */
[----:B------:R-:W-:-:S06]  /*0110*/  IMAD.HI.U32 R3, R3, R5, R2 ;  /* 0x0000000503037227 */ /* 0x000fcc00078e0002 */
[----:B------:R-:W-:-:S04]  /*0120*/  IMAD.HI.U32 R3, R3, R0, RZ ;  /* 0x0000000003037227 */ /* 0x000fc800078e00ff */
[----:B------:R-:W-:-:S04]  /*0130*/  IMAD.MOV R2, RZ, RZ, -R3 ;  /* 0x000000ffff027224 */ /* 0x000fc800078e0a03 */
[----:B------:R-:W-:Y:S01]  /*0140*/  IMAD R0, R7, R2, R0 ;  /* 0x0000000207007224 */ /* 0x000fe200078e0200 */
[----:B------:R-:W-:-:S04]  /*0150*/  LOP3.LUT R2, R6, R9, RZ, 0x3c, !PT ;  /* 0x0000000906027212 */ /* 0x000fc800078e3cff */
[----:B------:R-:W-:Y:S02]  /*0160*/  ISETP.GT.U32.AND P1, PT, R7, R0, PT ;  /* 0x000000000700720c */ /* 0x000fe40003f24070 */
[----:B------:R-:W-:-:S11]  /*0170*/  ISETP.GE.AND P2, PT, R2, RZ, PT ;  /* 0x000000ff0200720c */ /* 0x000fd60003f46270 */
        /* <DEDUP_REMOVED lines=37> */
.L_x_20:
        /* <DEDUP_REMOVED lines=39> */
.L_x_19:
        /* <DEDUP_REMOVED lines=31> */
.L_x_21:
        /* <DEDUP_REMOVED lines=37> */
.L_x_18:
        /* <DEDUP_REMOVED lines=12> */
[----:B------:R-:W-:Y:S05]  /*0b40*/  CALL.REL.NOINC `($__internal_1_$__cuda_sm3x_div_rn_noftz_f32_slowpath) ;  /* 0x0000000000187944 */ /* 0x000fea0003c00000 */
[----:B------:R-:W-:-:S07]  /*0b50*/  IMAD.MOV.U32 R5, RZ, RZ, R0 ;  /* 0x000000ffff057224 */ /* 0x000fce00078e0000 */
.L_x_23:
[----:B------:R-:W-:Y:S05]  /*0b60*/  BSYNC.RECONVERGENT B0 ;  /* 0x0000000000007941 */ /* 0x000fea0003800200 */
.L_x_22:
[----:B------:R-:W0:Y:S02]  /*0b70*/  LDC.64 R2, c[0x0][0x398] ;  /* 0x0000e600ff027b82 */ /* 0x000e240000000a00 */
[----:B0-----:R-:W-:-:S05]  /*0b80*/  IMAD.WIDE R6, R6, 0x4, R2 ;  /* 0x0000000406067825 */ /* 0x001fca00078e0202 */
[----:B------:R-:W-:Y:S01]  /*0b90*/  STG.E desc[UR4][R6.64], R5 ;  /* 0x0000000506007986 */ /* 0x000fe2000c101904 */
[----:B------:R-:W-:Y:S05]  /*0ba0*/  EXIT ;  /* 0x000000000000794d */ /* 0x000fea0003800000 */
        .weak           $__internal_1_$__cuda_sm3x_div_rn_noftz_f32_slowpath
        .type           $__internal_1_$__cuda_sm3x_div_rn_noftz_f32_slowpath,@function
        .size           $__internal_1_$__cuda_sm3x_div_rn_noftz_f32_slowpath,(.L_x_73 - $__internal_1_$__cuda_sm3x_div_rn_noftz_f32_slowpath)
$__internal_1_$__cuda_sm3x_div_rn_noftz_f32_slowpath:
        /* <DEDUP_REMOVED lines=35> */
.L_x_25:
        /* <DEDUP_REMOVED lines=51> */
.L_x_32:
[----:B------:R-:W-:-:S04]  /*1110*/  LOP3.LUT R0, R0, 0x80000000, RZ, 0xc0, !PT ;  /* 0x8000000000007812 */ /* 0x000fc800078ec0ff */
[----:B------:R-:W-:Y:S01]  /*1120*/  LOP3.LUT R0, R0, 0x7f800000, RZ, 0xfc, !PT ;  /* 0x7f80000000007812 */ /* 0x000fe200078efcff */
[----:B------:R-:W-:Y:S06]  /*1130*/  BRA `(.L_x_33) ;  /* 0x0000000000047947 */ /* 0x000fec0003800000 */
.L_x_31:
[----:B------:R-:W-:-:S07]  /*1140*/  IMAD R0, R4, 0x800000, R0 ;  /* 0x0080000004007824 */ /* 0x000fce00078e0200 */
.L_x_33:
[----:B------:R-:W-:Y:S05]  /*1150*/  BSYNC.RECONVERGENT B2 ;  /* 0x0000000000027941 */ /* 0x000fea0003800200 */
.L_x_30:
[----:B------:R-:W-:Y:S05]  /*1160*/  BRA `(.L_x_34) ;  /* 0x0000000000207947 */ /* 0x000fea0003800000 */
.L_x_29:
[----:B------:R-:W-:-:S04]  /*1170*/  LOP3.LUT R0, R4, 0x80000000, R3, 0x48, !PT ;  /* 0x8000000004007812 */ /* 0x000fc800078e4803 */
[----:B------:R-:W-:Y:S01]  /*1180*/  LOP3.LUT R0, R0, 0x7f800000, RZ, 0xfc, !PT ;  /* 0x7f80000000007812 */ /* 0x000fe200078efcff */
[----:B------:R-:W-:Y:S06]  /*1190*/  BRA `(.L_x_34) ;  /* 0x0000000000147947 */ /* 0x000fec0003800000 */
.L_x_28:
[----:B------:R-:W-:Y:S01]  /*11a0*/  LOP3.LUT R0, R4, 0x80000000, R3, 0x48, !PT ;  /* 0x8000000004007812 */ /* 0x000fe200078e4803 */
[----:B------:R-:W-:Y:S06]  /*11b0*/  BRA `(.L_x_34) ;  /* 0x00000000000c7947 */ /* 0x000fec0003800000 */
.L_x_27:
[----:B------:R-:W0:Y:S01]  /*11c0*/  MUFU.RSQ R0, -QNAN ;  /* 0xffc0000000007908 */ /* 0x000e220000001400 */
[----:B------:R-:W-:Y:S05]  /*11d0*/  BRA `(.L_x_34) ;  /* 0x0000000000047947 */ /* 0x000fea0003800000 */
.L_x_26:
[----:B------:R-:W-:-:S07]  /*11e0*/  FADD.FTZ R0, R3, R0 ;  /* 0x0000000003007221 */ /* 0x000fce0000010000 */
.L_x_34:
[----:B------:R-:W-:Y:S05]  /*11f0*/  BSYNC.RECONVERGENT B1 ;  /* 0x0000000000017941 */ /* 0x000fea0003800200 */
.L_x_24:
[----:B------:R-:W-:-:S04]  /*1200*/  IMAD.MOV.U32 R3, RZ, RZ, 0x0 ;  /* 0x00000000ff037424 */ /* 0x000fc800078e00ff */
[----:B0-----:R-:W-:Y:S05]  /*1210*/  RET.REL.NODEC R2 `(_Z28block_match_mse_async_kernelPKfS0_iiPf) ;  /* 0xffffffec02787950 */ /* 0x001fea0003c3ffff */
.L_x_35:
        /* <DEDUP_REMOVED lines=14> */
.L_x_73:


//--------------------- .text._Z22array_match_mse_kernelPKfS0_iPfi --------------------------
	.section	.text._Z22array_match_mse_kernelPKfS0_iPfi,"ax",@progbits
	.align	128
        .global         _Z22array_match_mse_kernelPKfS0_iPfi
        .type           _Z22array_match_mse_kernelPKfS0_iPfi,@function
        .size           _Z22array_match_mse_kernelPKfS0_iPfi,(.L_x_74 - _Z22array_match_mse_kernelPKfS0_iPfi)
        .other          _Z22array_match_mse_kernelPKfS0_iPfi,@"STO_CUDA_ENTRY STV_DEFAULT"
_Z22array_match_mse_kernelPKfS0_iPfi:
.text._Z22array_match_mse_kernelPKfS0_iPfi:
        /* <DEDUP_REMOVED lines=11> */
[----:B0-----:R-:W-:-:S13]  /*00b0*/  ISETP.GE.AND P0, PT, R7, 0x1, PT ;  /* 0x000000010700780c */ /* 0x001fda0003f06270 */
[----:B-1----:R-:W-:Y:S05]  /*00c0*/  @!P0 BRA `(.L_x_36) ;  /* 0x0000000400f48947 */ /* 0x002fea0003800000 */
[C---:B------:R-:W-:Y:S01]  /*00d0*/  ISETP.GE.U32.AND P1, PT, R7.reuse, 0x8, PT ;  /* 0x000000080700780c */ /* 0x040fe20003f26070 */
[----:B------:R-:W-:Y:S01]  /*00e0*/  IMAD R9, R6, R7, RZ ;  /* 0x0000000706097224 */ /* 0x000fe200078e02ff */
[----:B------:R-:W-:Y:S01]  /*00f0*/  LOP3.LUT R25, R7, 0x7, RZ, 0xc0, !PT ;  /* 0x0000000707197812 */ /* 0x000fe200078ec0ff */
[----:B------:R-:W-:Y:S02]  /*0100*/  IMAD.MOV.U32 R11, RZ, RZ, RZ ;  /* 0x000000ffff0b7224 */ /* 0x000fe400078e00ff */
[----:B------:R-:W-:Y:S01]  /*0110*/  IMAD.MOV.U32 R0, RZ, RZ, RZ ;  /* 0x000000ffff007224 */ /* 0x000fe200078e00ff */
[----:B------:R-:W-:Y:S02]  /*0120*/  ISETP.NE.AND P0, PT, R25, RZ, PT ;  /* 0x000000ff1900720c */ /* 0x000fe40003f05270 */
[----:B------:R-:W-:-:S05]  /*0130*/  SHF.R.S32.HI R8, RZ, 0x1f, R9 ;  /* 0x0000001fff087819 */ /* 0x000fca0000011409 */
[----:B------:R-:W-:Y:S06]  /*0140*/  @!P1 BRA `(.L_x_37) ;  /* 0x0000000000c49947 */ /* 0x000fec0003800000 */
[----:B------:R-:W0:Y:S01]  /*0150*/  LDCU.128 UR8, c[0x0][0x380] ;  /* 0x00007000ff0877ac */ /* 0x000e220008000c00 */
[----:B------:R-:W-:Y:S01]  /*0160*/  LEA R2, P1, R9, 0x10, 0x2 ;  /* 0x0000001009027811 */ /* 0x000fe200078210ff */
[----:B------:R-:W-:Y:S01]  /*0170*/  IMAD.MOV.U32 R11, RZ, RZ, RZ ;  /* 0x000000ffff0b7224 */ /* 0x000fe200078e00ff */
[----:B------:R-:W-:Y:S02]  /*0180*/  LOP3.LUT R0, R7, 0x7ffffff8, RZ, 0xc0, !PT ;  /* 0x7ffffff807007812 */ /* 0x000fe400078ec0ff */
[----:B------:R-:W-:-:S03]  /*0190*/  LEA.HI.X R3, R9, RZ, R8, 0x2, P1 ;  /* 0x000000ff09037211 */ /* 0x000fc600008f1408 */
[----:B------:R-:W-:Y:S01]  /*01a0*/  IMAD.MOV R14, RZ, RZ, -R0 ;  /* 0x000000ffff0e7224 */ /* 0x000fe200078e0a00 */
[C---:B0-----:R-:W-:Y:S02]  /*01b0*/  IADD3 R4, P2, PT, R2.reuse, UR8, RZ ;  /* 0x0000000802047c10 */ /* 0x041fe4000ff5e0ff */
[----:B------:R-:W-:Y:S02]  /*01c0*/  IADD3 R2, P1, PT, R2, UR10, RZ ;  /* 0x0000000a02027c10 */ /* 0x000fe4000ff3e0ff */
[C---:B------:R-:W-:Y:S02]  /*01d0*/  IADD3.X R5, PT, PT, R3.reuse, UR9, RZ, P2, !PT ;  /* 0x0000000903057c10 */ /* 0x040fe400097fe4ff */
[----:B------:R-:W-:-:S09]  /*01e0*/  IADD3.X R3, PT, PT, R3, UR11, RZ, P1, !PT ;  /* 0x0000000b03037c10 */ /* 0x000fd20008ffe4ff */
.L_x_38:
        /* <DEDUP_REMOVED lines=9> */
[----:B------:R-:W5:Y:S04]  /*0280*/  LDG.E R16, desc[UR4][R2.64] ;  /* 0x0000000402107981 */ /* 0x000f68000c1e1900 */
[----:B------:R-:W5:Y:S04]  /*0290*/  LDG.E R15, desc[UR4][R4.64+0x4] ;  /* 0x00000404040f7981 */ /* 0x000f68000c1e1900 */
[----:B------:R-:W5:Y:S01]  /*02a0*/  LDG.E R10, desc[UR4][R2.64+0x4] ;  /* 0x00000404020a7981 */ /* 0x000f62000c1e1900 */
[----:B--2---:R-:W-:-:S03]  /*02b0*/  FADD R24, R22, -R23 ;  /* 0x8000001716187221 */ /* 0x004fc60000000000 */
[----:B------:R-:W2:Y:S04]  /*02c0*/  LDG.E R23, desc[UR4][R4.64+0x8] ;  /* 0x0000080404177981 */ /* 0x000ea8000c1e1900 */
[----:B------:R-:W2:Y:S01]  /*02d0*/  LDG.E R22, desc[UR4][R2.64+0x8] ;  /* 0x0000080402167981 */ /* 0x000ea2000c1e1900 */
[----:B------:R-:W-:-:S03]  /*02e0*/  FFMA R26, R24, R24, R11 ;  /* 0x00000018181a7223 */ /* 0x000fc6000000000b */
[----:B------:R0:W2:Y:S04]  /*02f0*/  LDG.E R11, desc[UR4][R4.64+0xc] ;  /* 0x00000c04040b7981 */ /* 0x0000a8000c1e1900 */
[----:B------:R1:W2:Y:S01]  /*0300*/  LDG.E R24, desc[UR4][R2.64+0xc] ;  /* 0x00000c0402187981 */ /* 0x0002a2000c1e1900 */
[----:B---3--:R-:W-:Y:S01]  /*0310*/  FADD R13, R12, -R13 ;  /* 0x8000000d0c0d7221 */ /* 0x008fe20000000000 */
[----:B----4-:R-:W-:Y:S01]  /*0320*/  FADD R21, R21, -R20 ;  /* 0x8000001415157221 */ /* 0x010fe20000000000 */
[----:B------:R-:W-:Y:S02]  /*0330*/  VIADD R14, R14, 0x8 ;  /* 0x000000080e0e7836 */ /* 0x000fe40000000000 */
[----:B------:R-:W-:Y:S01]  /*0340*/  FFMA R26, R13, R13, R26 ;  /* 0x0000000d0d1a7223 */ /* 0x000fe2000000001a */
[----:B0-----:R-:W-:-:S02]  /*0350*/  IADD3 R4, P2, PT, R4, 0x20, RZ ;  /* 0x0000002004047810 */ /* 0x001fc40007f5e0ff */
[----:B------:R-:W-:Y:S01]  /*0360*/  ISETP.NE.AND P1, PT, R14, RZ, PT ;  /* 0x000000ff0e00720c */ /* 0x000fe20003f25270 */
[----:B------:R-:W-:Y:S01]  /*0370*/  FFMA R26, R21, R21, R26 ;  /* 0x00000015151a7223 */ /* 0x000fe2000000001a */
[----:B-----5:R-:W-:Y:S01]  /*0380*/  FADD R19, R19, -R18 ;  /* 0x8000001213137221 */ /* 0x020fe20000000000 */
[----:B-1----:R-:W-:Y:S01]  /*0390*/  IADD3 R2, P3, PT, R2, 0x20, RZ ;  /* 0x0000002002027810 */ /* 0x002fe20007f7e0ff */
[----:B------:R-:W-:Y:S02]  /*03a0*/  IMAD.X R5, RZ, RZ, R5, P2 ;  /* 0x000000ffff057224 */ /* 0x000fe400010e0605 */
[----:B------:R-:W-:Y:S02]  /*03b0*/  FFMA R26, R19, R19, R26 ;  /* 0x00000013131a7223 */ /* 0x000fe4000000001a */
[----:B------:R-:W-:Y:S02]  /*03c0*/  IMAD.X R3, RZ, RZ, R3, P3 ;  /* 0x000000ffff037224 */ /* 0x000fe400018e0603 */
[----:B------:R-:W-:-:S04]  /*03d0*/  FADD R17, R17, -R16 ;  /* 0x8000001011117221 */ /* 0x000fc80000000000 */
[----:B------:R-:W-:Y:S01]  /*03e0*/  FFMA R26, R17, R17, R26 ;  /* 0x00000011111a7223 */ /* 0x000fe2000000001a */
[----:B------:R-:W-:-:S04]  /*03f0*/  FADD R15, R15, -R10 ;  /* 0x8000000a0f0f7221 */ /* 0x000fc80000000000 */
[----:B------:R-:W-:Y:S01]  /*0400*/  FFMA R26, R15, R15, R26 ;  /* 0x0000000f0f1a7223 */ /* 0x000fe2000000001a */
[----:B--2---:R-:W-:-:S04]  /*0410*/  FADD R23, R23, -R22 ;  /* 0x8000001617177221 */ /* 0x004fc80000000000 */
[----:B------:R-:W-:Y:S01]  /*0420*/  FFMA R26, R23, R23, R26 ;  /* 0x00000017171a7223 */ /* 0x000fe2000000001a */
[----:B------:R-:W-:-:S04]  /*0430*/  FADD R11, R11, -R24 ;  /* 0x800000180b0b7221 */ /* 0x000fc80000000000 */
[----:B------:R-:W-:Y:S01]  /*0440*/  FFMA R11, R11, R11, R26 ;  /* 0x0000000b0b0b7223 */ /* 0x000fe2000000001a */
[----:B------:R-:W-:Y:S06]  /*0450*/  @P1 BRA `(.L_x_38) ;  /* 0xfffffffc00641947 */ /* 0x000fec000383ffff */
.L_x_37:
[----:B------:R-:W-:Y:S05]  /*0460*/  @!P0 BRA `(.L_x_36) ;  /* 0x00000004000c8947 */ /* 0x000fea0003800000 */
[----:B------:R-:W-:Y:S02]  /*0470*/  ISETP.GE.U32.AND P0, PT, R25, 0x4, PT ;  /* 0x000000041900780c */ /* 0x000fe40003f06070 */
[----:B------:R-:W-:-:S04]  /*0480*/  LOP3.LUT R18, R7, 0x3, RZ, 0xc0, !PT ;  /* 0x0000000307127812 */ /* 0x000fc800078ec0ff */
[----:B------:R-:W-:-:S07]  /*0490*/  ISETP.NE.AND P1, PT, R18, RZ, PT ;  /* 0x000000ff1200720c */ /* 0x000fce0003f25270 */
[----:B------:R-:W-:Y:S06]  /*04a0*/  @!P0 BRA `(.L_x_39) ;  /* 0x0000000000688947 */ /* 0x000fec0003800000 */
[----:B------:R-:W0:Y:S01]  /*04b0*/  LDCU.128 UR8, c[0x0][0x380] ;  /* 0x00007000ff0877ac */ /* 0x000e220008000c00 */
[----:B------:R-:W-:-:S04]  /*04c0*/  IADD3 R3, P0, PT, R9, R0, RZ ;  /* 0x0000000009037210 */ /* 0x000fc80007f1e0ff */
[----:B------:R-:W-:Y:S01]  /*04d0*/  SHF.L.U32 R2, R3, 0x2, RZ ;  /* 0x0000000203027819 */ /* 0x000fe200000006ff */
[----:B------:R-:W-:-:S05]  /*04e0*/  IMAD.X R4, RZ, RZ, R8, P0 ;  /* 0x000000ffff047224 */ /* 0x000fca00000e0608 */
[----:B------:R-:W-:Y:S02]  /*04f0*/  SHF.L.U64.HI R3, R3, 0x2, R4 ;  /* 0x0000000203037819 */ /* 0x000fe40000010204 */
[C---:B0-----:R-:W-:Y:S02]  /*0500*/  IADD3 R4, P0, PT, R2.reuse, UR8, RZ ;  /* 0x0000000802047c10 */ /* 0x041fe4000ff1e0ff */
[----:B------:R-:W-:Y:S02]  /*0510*/  IADD3 R2, P2, PT, R2, UR10, RZ ;  /* 0x0000000a02027c10 */ /* 0x000fe4000ff5e0ff */
[C---:B------:R-:W-:Y:S02]  /*0520*/  IADD3.X R5, PT, PT, R3.reuse, UR9, RZ, P0, !PT ;  /* 0x0000000903057c10 */ /* 0x040fe400087fe4ff */
[----:B------:R-:W-:-:S03]  /*0530*/  IADD3.X R3, PT, PT, R3, UR11, RZ, P2, !PT ;  /* 0x0000000b03037c10 */ /* 0x000fc600097fe4ff */
        /* <DEDUP_REMOVED lines=17> */
.L_x_39:
[----:B------:R-:W-:Y:S05]  /*0650*/  @!P1 BRA `(.L_x_36) ;  /* 0x0000000000909947 */ /* 0x000fea0003800000 */
[----:B------:R-:W-:Y:S01]  /*0660*/  ISETP.NE.AND P1, PT, R18, 0x1, PT ;  /* 0x000000011200780c */ /* 0x000fe20003f25270 */
[----:B------:R-:W0:Y:S01]  /*0670*/  LDC.64 R12, c[0x0][0x380] ;  /* 0x0000e000ff0c7b82 */ /* 0x000e220000000a00 */
[----:B------:R-:W-:-:S04]  /*0680*/  LOP3.LUT R2, R7, 0x1, RZ, 0xc0, !PT ;  /* 0x0000000107027812 */ /* 0x000fc800078ec0ff */
[----:B------:R-:W-:-:S03]  /*0690*/  ISETP.NE.U32.AND P0, PT, R2, 0x1, PT ;  /* 0x000000010200780c */ /* 0x000fc60003f05070 */
[----:B------:R-:W1:Y:S04]  /*06a0*/  LDC.64 R14, c[0x0][0x388] ;  /* 0x0000e200ff0e7b82 */ /* 0x000e680000000a00 */
[----:B------:R-:W-:Y:S01]  /*06b0*/  @P1 IADD3 R10, P2, PT, R9, R0, RZ ;  /* 0x00000000090a1210 */ /* 0x000fe20007f5e0ff */
[----:B------:R-:W-:-:S03]  /*06c0*/  @P1 VIADD R0, R0, 0x2 ;  /* 0x0000000200001836 */ /* 0x000fc60000000000 */
[----:B------:R-:W2:Y:S01]  /*06d0*/  LDC.64 R4, c[0x0][0x388] ;  /* 0x0000e200ff047b82 */ /* 0x000ea20000000a00 */
[----:B------:R-:W-:Y:S01]  /*06e0*/  @P1 IMAD.X R17, RZ, RZ, R8, P2 ;  /* 0x000000ffff111224 */ /* 0x000fe200010e0608 */
[----:B------:R-:W-:Y:S01]  /*06f0*/  @!P0 IADD3 R9, P2, PT, R9, R0, RZ ;  /* 0x0000000009098210 */ /* 0x000fe20007f5e0ff */
[----:B------:R-:W-:-:S03]  /*0700*/  @P1 IMAD.SHL.U32 R19, R10, 0x4, RZ ;  /* 0x000000040a131824 */ /* 0x000fc600078e00ff */
[----:B------:R-:W-:Y:S01]  /*0710*/  @P1 SHF.L.U64.HI R10, R10, 0x2, R17 ;  /* 0x000000020a0a1819 */ /* 0x000fe20000010211 */
[----:B------:R-:W-:Y:S01]  /*0720*/  @!P0 IMAD.X R0, RZ, RZ, R8, P2 ;  /* 0x000000ffff008224 */ /* 0x000fe200010e0608 */
[----:B------:R-:W3:Y:S01]  /*0730*/  LDC.64 R2, c[0x0][0x380] ;  /* 0x0000e000ff027b82 */ /* 0x000ee20000000a00 */
[----:B0-----:R-:W-:-:S03]  /*0740*/  @P1 IADD3 R16, P3, PT, R19, R12, RZ ;  /* 0x0000000c13101210 */ /* 0x001fc60007f7e0ff */
[C---:B------:R-:W-:Y:S02]  /*0750*/  @!P0 SHF.L.U64.HI R0, R9.reuse, 0x2, R0 ;  /* 0x0000000209008819 */ /* 0x040fe40000010200 */
[----:B------:R-:W-:Y:S01]  /*0760*/  @!P0 SHF.L.U32 R9, R9, 0x2, RZ ;  /* 0x0000000209098819 */ /* 0x000fe200000006ff */
[----:B------:R-:W-:Y:S01]  /*0770*/  @P1 IMAD.X R17, R10, 0x1, R13, P3 ;  /* 0x000000010a111824 */ /* 0x000fe200018e060d */
[----:B-1----:R-:W-:-:S04]  /*0780*/  @P1 IADD3 R12, P4, PT, R19, R14, RZ ;  /* 0x0000000e130c1210 */ /* 0x002fc80007f9e0ff */
[----:B------:R-:W4:Y:S01]  /*0790*/  @P1 LDG.E R8, desc[UR4][R16.64] ;  /* 0x0000000410081981 */ /* 0x000f22000c1e1900 */
[----:B------:R-:W-:Y:S01]  /*07a0*/  @P1 IMAD.X R13, R10, 0x1, R15, P4 ;  /* 0x000000010a0d1824 */ /* 0x000fe200020e060f */
[C---:B--2---:R-:W-:Y:S02]  /*07b0*/  @!P0 IADD3 R4, P3, PT, R9.reuse, R4, RZ ;  /* 0x0000000409048210 */ /* 0x044fe40007f7e0ff */
[----:B------:R-:W2:Y:S01]  /*07c0*/  @P1 LDG.E R10, desc[UR4][R16.64+0x4] ;  /* 0x00000404100a1981 */ /* 0x000ea2000c1e1900 */
[----:B---3--:R-:W-:-:S03]  /*07d0*/  @!P0 IADD3 R2, P2, PT, R9, R2, RZ ;  /* 0x0000000209028210 */ /* 0x008fc60007f5e0ff */
[----:B------:R-:W2:Y:S01]  /*07e0*/  @P1 LDG.E R15, desc[UR4][R12.64+0x4] ;  /* 0x000004040c0f1981 */ /* 0x000ea2000c1e1900 */
[----:B------:R-:W-:-:S03]  /*07f0*/  @!P0 IMAD.X R5, R0, 0x1, R5, P3 ;  /* 0x0000000100058824 */ /* 0x000fc600018e0605 */
[----:B------:R-:W4:Y:S01]  /*0800*/  @P1 LDG.E R9, desc[UR4][R12.64] ;  /* 0x000000040c091981 */ /* 0x000f22000c1e1900 */
[----:B------:R-:W-:-:S03]  /*0810*/  @!P0 IMAD.X R3, R0, 0x1, R3, P2 ;  /* 0x0000000100038824 */ /* 0x000fc600010e0603 */
[----:B------:R-:W3:Y:S04]  /*0820*/  @!P0 LDG.E R5, desc[UR4][R4.64] ;  /* 0x0000000404058981 */ /* 0x000ee8000c1e1900 */
[----:B------:R-:W3:Y:S01]  /*0830*/  @!P0 LDG.E R2, desc[UR4][R2.64] ;  /* 0x0000000402028981 */ /* 0x000ee2000c1e1900 */
[----:B--2---:R-:W-:Y:S01]  /*0840*/  @P1 FADD R15, R10, -R15 ;  /* 0x8000000f0a0f1221 */ /* 0x004fe20000000000 */
[----:B----4-:R-:W-:-:S04]  /*0850*/  @P1 FADD R8, R8, -R9 ;  /* 0x8000000908081221 */ /* 0x010fc80000000000 */
[----:B------:R-:W-:-:S04]  /*0860*/  @P1 FFMA R8, R8, R8, R11 ;  /* 0x0000000808081223 */ /* 0x000fc8000000000b */
[----:B------:R-:W-:Y:S01]  /*0870*/  @P1 FFMA R11, R15, R15, R8 ;  /* 0x0000000f0f0b1223 */ /* 0x000fe20000000008 */
[----:B---3--:R-:W-:-:S04]  /*0880*/  @!P0 FADD R0, R2, -R5 ;  /* 0x8000000502008221 */ /* 0x008fc80000000000 */
[----:B------:R-:W-:-:S07]  /*0890*/  @!P0 FFMA R11, R0, R0, R11 ;  /* 0x00000000000b8223 */ /* 0x000fce000000000b */
.L_x_36:
        /* <DEDUP_REMOVED lines=12> */
[----:B------:R-:W-:Y:S05]  /*0960*/  CALL.REL.NOINC `($__internal_2_$__cuda_sm3x_div_rn_noftz_f32_slowpath) ;  /* 0x0000000000187944 */ /* 0x000fea0003c00000 */
[----:B------:R-:W-:-:S07]  /*0970*/  IMAD.MOV.U32 R5, RZ, RZ, R0 ;  /* 0x000000ffff057224 */ /* 0x000fce00078e0000 */
.L_x_41:
[----:B------:R-:W-:Y:S05]  /*0980*/  BSYNC.RECONVERGENT B0 ;  /* 0x0000000000007941 */ /* 0x000fea0003800200 */
.L_x_40:
[----:B------:R-:W0:Y:S02]  /*0990*/  LDC.64 R2, c[0x0][0x398] ;  /* 0x0000e600ff027b82 */ /* 0x000e240000000a00 */
[----:B0-----:R-:W-:-:S05]  /*09a0*/  IMAD.WIDE R6, R6, 0x4, R2 ;  /* 0x0000000406067825 */ /* 0x001fca00078e0202 */
[----:B------:R-:W-:Y:S01]  /*09b0*/  STG.E desc[UR4][R6.64], R5 ;  /* 0x0000000506007986 */ /* 0x000fe2000c101904 */
[----:B------:R-:W-:Y:S05]  /*09c0*/  EXIT ;  /* 0x000000000000794d */ /* 0x000fea0003800000 */
        .weak           $__internal_2_$__cuda_sm3x_div_rn_noftz_f32_slowpath
        .type           $__internal_2_$__cuda_sm3x_div_rn_noftz_f32_slowpath,@function
        .size           $__internal_2_$__cuda_sm3x_div_rn_noftz_f32_slowpath,(.L_x_74 - $__internal_2_$__cuda_sm3x_div_rn_noftz_f32_slowpath)
$__internal_2_$__cuda_sm3x_div_rn_noftz_f32_slowpath:
[----:B------:R-:W-:Y:S01]  /*09d0*/  SHF.R.U32.HI R5, RZ, 0x17, R4 ;  /* 0x00000017ff057819 */ /* 0x000fe20000011604 */
[----:B------:R-:W-:Y:S01]  /*09e0*/  BSSY.RECONVERGENT B1, `(.L_x_42) ;  /* 0x0000063000017945 */ /* 0x000fe20003800200 */
[----:B------:R-:W-:Y:S02]  /*09f0*/  SHF.R.U32.HI R0, RZ, 0x17, R3 ;  /* 0x00000017ff007819 */ /* 0x000fe40000011603 */
[----:B------:R-:W-:Y:S02]  /*0a00*/  LOP3.LUT R5, R5, 0xff, RZ, 0xc0, !PT ;  /* 0x000000ff05057812 */ /* 0x000fe400078ec0ff */
[----:B------:R-:W-:-:S03]  /*0a10*/  LOP3.LUT R10, R0, 0xff, RZ, 0xc0, !PT ;  /* 0x000000ff000a7812 */ /* 0x000fc600078ec0ff */
[----:B------:R-:W-:Y:S02]  /*0a20*/  VIADD R8, R5, 0xffffffff ;  /* 0xffffffff05087836 */ /* 0x000fe40000000000 */
[----:B------:R-:W-:-:S03]  /*0a30*/  VIADD R9, R10, 0xffffffff ;  /* 0xffffffff0a097836 */ /* 0x000fc60000000000 */
[----:B------:R-:W-:-:S04]  /*0a40*/  ISETP.GT.U32.AND P0, PT, R8, 0xfd, PT ;  /* 0x000000fd0800780c */ /* 0x000fc80003f04070 */
[----:B------:R-:W-:-:S13]  /*0a50*/  ISETP.GT.U32.OR P0, PT, R9, 0xfd, P0 ;  /* 0x000000fd0900780c */ /* 0x000fda0000704470 */
[----:B------:R-:W-:Y:S01]  /*0a60*/  @!P0 IMAD.MOV.U32 R7, RZ, RZ, RZ ;  /* 0x000000ffff078224 */ /* 0x000fe200078e00ff */
[----:B------:R-:W-:Y:S06]  /*0a70*/  @!P0 BRA `(.L_x_43) ;  /* 0x0000000000608947 */ /* 0x000fec0003800000 */
[----:B------:R-:W-:Y:S02]  /*0a80*/  FSETP.GTU.FTZ.AND P0, PT, |R3|, +INF , PT ;  /* 0x7f8000000300780b */ /* 0x000fe40003f1c200 */
[----:B------:R-:W-:Y:S02]  /*0a90*/  FSETP.GTU.FTZ.AND P1, PT, |R4|, +INF , PT ;  /* 0x7f8000000400780b */ /* 0x000fe40003f3c200 */
[----:B------:R-:W-:Y:S02]  /*0aa0*/  MOV R0, R4 ;  /* 0x0000000400007202 */ /* 0x000fe40000000f00 */
        /* <DEDUP_REMOVED lines=21> */
.L_x_43:
[----:B------:R-:W-:Y:S01]  /*0c00*/  LEA R9, R5, 0xc0800000, 0x17 ;  /* 0xc080000005097811 */ /* 0x000fe200078eb8ff */
[----:B------:R-:W-:Y:S04]  /*0c10*/  BSSY.RECONVERGENT B2, `(.L_x_48) ;  /* 0x0000036000027945 */ /* 0x000fe80003800200 */
[----:B------:R-:W-:Y:S02]  /*0c20*/  IMAD.IADD R9, R4, 0x1, -R9 ;  /* 0x0000000104097824 */ /* 0x000fe400078e0a09 */
[----:B------:R-:W-:Y:S02]  /*0c30*/  VIADD R4, R10, 0xffffff81 ;  /* 0xffffff810a047836 */ /* 0x000fe40000000000 */
[----:B------:R-:W0:Y:S01]  /*0c40*/  MUFU.RCP R8, R9 ;  /* 0x0000000900087308 */ /* 0x000e220000001000 */
[----:B------:R-:W-:Y:S01]  /*0c50*/  FADD.FTZ R11, -R9, -RZ ;  /* 0x800000ff090b7221 */ /* 0x000fe20000010100 */
[C---:B------:R-:W-:Y:S01]  /*0c60*/  IMAD R0, R4.reuse, -0x800000, R3 ;  /* 0xff80000004007824 */ /* 0x040fe200078e0203 */
[----:B------:R-:W-:-:S05]  /*0c70*/  IADD3 R4, PT, PT, R4, 0x7f, -R5 ;  /* 0x0000007f04047810 */ /* 0x000fca0007ffe805 */
[----:B------:R-:W-:Y:S02]  /*0c80*/  IMAD.IADD R4, R4, 0x1, R7 ;  /* 0x0000000104047824 */ /* 0x000fe400078e0207 */
        /* <DEDUP_REMOVED lines=9> */
[----:B------:R-:W-:-:S05]  /*0d20*/  IMAD.IADD R7, R3, 0x1, R4 ;  /* 0x0000000103077824 */ /* 0x000fca00078e0204 */
[----:B------:R-:W-:-:S04]  /*0d30*/  IADD3 R3, PT, PT, R7, -0x1, RZ ;  /* 0xffffffff07037810 */ /* 0x000fc80007ffe0ff */
        /* <DEDUP_REMOVED lines=31> */
.L_x_50:
[----:B------:R-:W-:-:S04]  /*0f30*/  LOP3.LUT R0, R0, 0x80000000, RZ, 0xc0, !PT ;  /* 0x8000000000007812 */ /* 0x000fc800078ec0ff */
[----:B------:R-:W-:Y:S01]  /*0f40*/  LOP3.LUT R0, R0, 0x7f800000, RZ, 0xfc, !PT ;  /* 0x7f80000000007812 */ /* 0x000fe200078efcff */
[----:B------:R-:W-:Y:S06]  /*0f50*/  BRA `(.L_x_51) ;  /* 0x0000000000047947 */ /* 0x000fec0003800000 */
.L_x_49:
[----:B------:R-:W-:-:S07]  /*0f60*/  IMAD R0, R4, 0x800000, R0 ;  /* 0x0080000004007824 */ /* 0x000fce00078e0200 */
.L_x_51:
[----:B------:R-:W-:Y:S05]  /*0f70*/  BSYNC.RECONVERGENT B2 ;  /* 0x0000000000027941 */ /* 0x000fea0003800200 */
.L_x_48:
[----:B------:R-:W-:Y:S05]  /*0f80*/  BRA `(.L_x_52) ;  /* 0x0000000000207947 */ /* 0x000fea0003800000 */
.L_x_47:
[----:B------:R-:W-:-:S04]  /*0f90*/  LOP3.LUT R0, R4, 0x80000000, R3, 0x48, !PT ;  /* 0x8000000004007812 */ /* 0x000fc800078e4803 */
[----:B------:R-:W-:Y:S01]  /*0fa0*/  LOP3.LUT R0, R0, 0x7f800000, RZ, 0xfc, !PT ;  /* 0x7f80000000007812 */ /* 0x000fe200078efcff */
[----:B------:R-:W-:Y:S06]  /*0fb0*/  BRA `(.L_x_52) ;  /* 0x0000000000147947 */ /* 0x000fec0003800000 */
.L_x_46:
[----:B------:R-:W-:Y:S01]  /*0fc0*/  LOP3.LUT R0, R4, 0x80000000, R3, 0x48, !PT ;  /* 0x8000000004007812 */ /* 0x000fe200078e4803 */
[----:B------:R-:W-:Y:S06]  /*0fd0*/  BRA `(.L_x_52) ;  /* 0x00000000000c7947 */ /* 0x000fec0003800000 */
.L_x_45:
[----:B------:R-:W0:Y:S01]  /*0fe0*/  MUFU.RSQ R0, -QNAN ;  /* 0xffc0000000007908 */ /* 0x000e220000001400 */
[----:B------:R-:W-:Y:S05]  /*0ff0*/  BRA `(.L_x_52) ;  /* 0x0000000000047947 */ /* 0x000fea0003800000 */
.L_x_44:
[----:B------:R-:W-:-:S07]  /*1000*/  FADD.FTZ R0, R3, R0 ;  /* 0x0000000003007221 */ /* 0x000fce0000010000 */
.L_x_52:
[----:B------:R-:W-:Y:S05]  /*1010*/  BSYNC.RECONVERGENT B1 ;  /* 0x0000000000017941 */ /* 0x000fea0003800200 */
.L_x_42:
[----:B------:R-:W-:-:S04]  /*1020*/  IMAD.MOV.U32 R3, RZ, RZ, 0x0 ;  /* 0x00000000ff037424 */ /* 0x000fc800078e00ff */
[----:B0-----:R-:W-:Y:S05]  /*1030*/  RET.REL.NODEC R2 `(_Z22array_match_mse_kernelPKfS0_iPfi) ;  /* 0xffffffec02f07950 */ /* 0x001fea0003c3ffff */
.L_x_53:
        /* <DEDUP_REMOVED lines=12> */
.L_x_74:


//--------------------- .text._Z22array_match_mse_kernelPKfS0_iPf --------------------------
	.section	.text._Z22array_match_mse_kernelPKfS0_iPf,"ax",@progbits
	.align	128
        .global         _Z22array_match_mse_kernelPKfS0_iPf
        .type           _Z22array_match_mse_kernelPKfS0_iPf,@function
        .size           _Z22array_match_mse_kernelPKfS0_iPf,(.L_x_75 - _Z22array_match_mse_kernelPKfS0_iPf)
        .other          _Z22array_match_mse_kernelPKfS0_iPf,@"STO_CUDA_ENTRY STV_DEFAULT"
_Z22array_match_mse_kernelPKfS0_iPf:
.text._Z22array_match_mse_kernelPKfS0_iPf:
[----:B------:R-:W-:Y:S08]  /*0000*/  LDC R1, c[0x0][0x37c] ;  /* 0x0000df00ff017b82 */ /* 0x000ff00000000800 */
[----:B------:R-:W0:Y:S01]  /*0010*/  LDC R7, c[0x0][0x390] ;  /* 0x0000e400ff077b82 */ /* 0x000e220000000800 */
[----:B------:R-:W1:Y:S01]  /*0020*/  S2R R6, SR_TID.X ;  /* 0x0000000000067919 */ /* 0x000e620000002100 */
[----:B------:R-:W1:Y:S01]  /*0030*/  LDCU UR6, c[0x0][0x360] ;  /* 0x00006c00ff0677ac */ /* 0x000e620008000800 */
[----:B------:R-:W-:Y:S01]  /*0040*/  IMAD.MOV.U32 R11, RZ, RZ, RZ ;  /* 0x000000ffff0b7224 */ /* 0x000fe200078e00ff */
[----:B------:R-:W1:Y:S01]  /*0050*/  S2R R3, SR_CTAID.X ;  /* 0x0000000000037919 */ /* 0x000e620000002500 */
[----:B------:R-:W2:Y:S01]  /*0060*/  LDCU.64 UR4, c[0x0][0x358] ;  /* 0x00006b00ff0477ac */ /* 0x000ea20008000a00 */
[----:B0-----:R-:W-:Y:S01]  /*0070*/  ISETP.GE.AND P0, PT, R7, 0x1, PT ;  /* 0x000000010700780c */ /* 0x001fe20003f06270 */
[----:B-1----:R-:W-:-:S12]  /*0080*/  IMAD R6, R3, UR6, R6 ;  /* 0x0000000603067c24 */ /* 0x002fd8000f8e0206 */
[----:B--2---:R-:W-:Y:S05]  /*0090*/  @!P0 BRA `(.L_x_54) ;  /* 0x0000000400f48947 */ /* 0x004fea0003800000 */
        /* <DEDUP_REMOVED lines=18> */
.L_x_56:
        /* <DEDUP_REMOVED lines=28> */
[----:B------:R-:W-:Y:S01]  /*0380*/  FFMA R26, R19, R19, R26 ;  /* 0x00000013131a7223 */ /* 0x000fe2000000001a */
[----:B------:R-:W-:Y:S01]  /*0390*/  IADD3.X R3, PT, PT, RZ, R3, RZ, P3, !PT ;  /* 0x00000003ff037210 */ /* 0x000fe20001ffe4ff */
        /* <DEDUP_REMOVED lines=9> */
.L_x_55:
[----:B------:R-:W-:Y:S05]  /*0430*/  @!P0 BRA `(.L_x_54) ;  /* 0x00000004000c8947 */ /* 0x000fea0003800000 */
[----:B------:R-:W-:Y:S02]  /*0440*/  ISETP.GE.U32.AND P0, PT, R25, 0x4, PT ;  /* 0x000000041900780c */ /* 0x000fe40003f06070 */
[----:B------:R-:W-:-:S04]  /*0450*/  LOP3.LUT R18, R7, 0x3, RZ, 0xc0, !PT ;  /* 0x0000000307127812 */ /* 0x000fc800078ec0ff */
[----:B------:R-:W-:-:S07]  /*0460*/  ISETP.NE.AND P1, PT, R18, RZ, PT ;  /* 0x000000ff1200720c */ /* 0x000fce0003f25270 */
[----:B------:R-:W-:Y:S06]  /*0470*/  @!P0 BRA `(.L_x_57) ;  /* 0x0000000000688947 */ /* 0x000fec0003800000 */
[----:B------:R-:W0:Y:S01]  /*0480*/  LDCU.128 UR8, c[0x0][0x380] ;  /* 0x00007000ff0877ac */ /* 0x000e220008000c00 */
[----:B------:R-:W-:-:S05]  /*0490*/  IADD3 R3, P0, PT, R9, R0, RZ ;  /* 0x0000000009037210 */ /* 0x000fca0007f1e0ff */
[----:B------:R-:W-:Y:S02]  /*04a0*/  IMAD.X R4, RZ, RZ, R8, P0 ;  /* 0x000000ffff047224 */ /* 0x000fe400000e0608 */
[----:B------:R-:W-:-:S03]  /*04b0*/  IMAD.SHL.U32 R2, R3, 0x4, RZ ;  /* 0x0000000403027824 */ /* 0x000fc600078e00ff */
        /* <DEDUP_REMOVED lines=22> */
.L_x_57:
        /* <DEDUP_REMOVED lines=12> */
[----:B------:R-:W-:Y:S02]  /*06e0*/  @!P0 IADD3.X R0, PT, PT, RZ, R8, RZ, P2, !PT ;  /* 0x00000008ff008210 */ /* 0x000fe400017fe4ff */
[----:B------:R-:W3:Y:S01]  /*06f0*/  LDC.64 R2, c[0x0][0x380] ;  /* 0x0000e000ff027b82 */ /* 0x000ee20000000a00 */
[----:B------:R-:W-:Y:S02]  /*0700*/  @P1 SHF.L.U64.HI R10, R10, 0x2, R17 ;  /* 0x000000020a0a1819 */ /* 0x000fe40000010211 */
[----:B0-----:R-:W-:Y:S02]  /*0710*/  @P1 IADD3 R16, P3, PT, R19, R12, RZ ;  /* 0x0000000c13101210 */ /* 0x001fe40007f7e0ff */
[C---:B------:R-:W-:Y:S01]  /*0720*/  @!P0 SHF.L.U64.HI R0, R9.reuse, 0x2, R0 ;  /* 0x0000000209008819 */ /* 0x040fe20000010200 */
[----:B------:R-:W-:Y:S01]  /*0730*/  @!P0 IMAD.SHL.U32 R9, R9, 0x4, RZ ;  /* 0x0000000409098824 */ /* 0x000fe200078e00ff */
[----:B-1----:R-:W-:Y:S01]  /*0740*/  @P1 IADD3 R12, P4, PT, R19, R14, RZ ;  /* 0x0000000e130c1210 */ /* 0x002fe20007f9e0ff */
[----:B------:R-:W-:-:S04]  /*0750*/  @P1 IMAD.X R17, R10, 0x1, R13, P3 ;  /* 0x000000010a111824 */ /* 0x000fc800018e060d */
[----:B------:R-:W-:Y:S01]  /*0760*/  @P1 IMAD.X R13, R10, 0x1, R15, P4 ;  /* 0x000000010a0d1824 */ /* 0x000fe200020e060f */
[----:B------:R-:W4:Y:S01]  /*0770*/  @P1 LDG.E R8, desc[UR4][R16.64] ;  /* 0x0000000410081981 */ /* 0x000f22000c1e1900 */
[----:B--2---:R-:W-:-:S03]  /*0780*/  @!P0 IADD3 R4, P3, PT, R9, R4, RZ ;  /* 0x0000000409048210 */ /* 0x004fc60007f7e0ff */
        /* <DEDUP_REMOVED lines=14> */
.L_x_54:
        /* <DEDUP_REMOVED lines=12> */
[----:B------:R-:W-:Y:S05]  /*0930*/  CALL.REL.NOINC `($__internal_3_$__cuda_sm3x_div_rn_noftz_f32_slowpath) ;  /* 0x0000000000187944 */ /* 0x000fea0003c00000 */
[----:B------:R-:W-:-:S07]  /*0940*/  MOV R5, R0 ;  /* 0x0000000000057202 */ /* 0x000fce0000000f00 */
.L_x_59:
[----:B------:R-:W-:Y:S05]  /*0950*/  BSYNC.RECONVERGENT B0 ;  /* 0x0000000000007941 */ /* 0x000fea0003800200 */
.L_x_58:
[----:B------:R-:W0:Y:S02]  /*0960*/  LDC.64 R2, c[0x0][0x398] ;  /* 0x0000e600ff027b82 */ /* 0x000e240000000a00 */
[----:B0-----:R-:W-:-:S05]  /*0970*/  IMAD.WIDE R6, R6, 0x4, R2 ;  /* 0x0000000406067825 */ /* 0x001fca00078e0202 */
[----:B------:R-:W-:Y:S01]  /*0980*/  STG.E desc[UR4][R6.64], R5 ;  /* 0x0000000506007986 */ /* 0x000fe2000c101904 */
[----:B------:R-:W-:Y:S05]  /*0990*/  EXIT ;  /* 0x000000000000794d */ /* 0x000fea0003800000 */
        .weak           $__internal_3_$__cuda_sm3x_div_rn_noftz_f32_slowpath
        .type           $__internal_3_$__cuda_sm3x_div_rn_noftz_f32_slowpath,@function
        .size           $__internal_3_$__cuda_sm3x_div_rn_noftz_f32_slowpath,(.L_x_75 - $__internal_3_$__cuda_sm3x_div_rn_noftz_f32_slowpath)
$__internal_3_$__cuda_sm3x_div_rn_noftz_f32_slowpath:
        /* <DEDUP_REMOVED lines=33> */
[----:B------:R-:W-:-:S03]  /*0bb0*/  @!P1 FFMA R4, R0, 1.84467440737095516160e+19, RZ ;  /* 0x5f80000000049823 */ /* 0x000fc600000000ff */
[----:B------:R-:W-:-:S07]  /*0bc0*/  @!P1 IADD3 R7, PT, PT, R7, 0x40, RZ ;  /* 0x0000004007079810 */ /* 0x000fce0007ffe0ff */
.L_x_61:
        /* <DEDUP_REMOVED lines=35> */
[----:B------:R-:W-:Y:S01]  /*0e00*/  IADD3 R8, PT, PT, R7, 0x20, RZ ;  /* 0x0000002007087810 */ /* 0x000fe20007ffe0ff */
[----:B------:R-:W-:Y:S01]  /*0e10*/  IMAD.MOV R7, RZ, RZ, -R7 ;  /* 0x000000ffff077224 */ /* 0x000fe200078e0a07 */
[----:B------:R-:W-:-:S02]  /*0e20*/  LOP3.LUT R5, R5, 0x800000, RZ, 0xfc, !PT ;  /* 0x0080000005057812 */ /* 0x000fc400078efcff */
[----:B------:R-:W-:Y:S02]  /*0e30*/  FSETP.NEU.FTZ.AND P0, PT, R3, R4, PT ;  /* 0x000000040300720b */ /* 0x000fe40003f1d000 */
[----:B------:R-:W-:Y:S02]  /*0e40*/  SHF.L.U32 R8, R5, R8, RZ ;  /* 0x0000000805087219 */ /* 0x000fe400000006ff */
[----:B------:R-:W-:Y:S02]  /*0e50*/  SEL R4, R7, RZ, P2 ;  /* 0x000000ff07047207 */ /* 0x000fe40001000000 */
[----:B------:R-:W-:Y:S02]  /*0e60*/  ISETP.NE.AND P1, PT, R8, RZ, P1 ;  /* 0x000000ff0800720c */ /* 0x000fe40000f25270 */
[----:B------:R-:W-:Y:S02]  /*0e70*/  SHF.R.U32.HI R4, RZ, R4, R5 ;  /* 0x00000004ff047219 */ /* 0x000fe40000011605 */
[----:B------:R-:W-:-:S02]  /*0e80*/  PLOP3.LUT P0, PT, P0, P1, PT, 0xf8, 0x8f ;  /* 0x00000000008f781c */ /* 0x000fc40000703f70 */
[----:B------:R-:W-:Y:S02]  /*0e90*/  SHF.R.U32.HI R8, RZ, 0x1, R4 ;  /* 0x00000001ff087819 */ /* 0x000fe40000011604 */
[----:B------:R-:W-:-:S04]  /*0ea0*/  SEL R3, RZ, 0x1, !P0 ;  /* 0x00000001ff037807 */ /* 0x000fc80004000000 */
[----:B------:R-:W-:-:S04]  /*0eb0*/  LOP3.LUT R3, R3, 0x1, R8, 0xf8, !PT ;  /* 0x0000000103037812 */ /* 0x000fc800078ef808 */
[----:B------:R-:W-:-:S05]  /*0ec0*/  LOP3.LUT R3, R3, R4, RZ, 0xc0, !PT ;  /* 0x0000000403037212 */ /* 0x000fca00078ec0ff */
[----:B------:R-:W-:-:S05]  /*0ed0*/  IMAD.IADD R3, R8, 0x1, R3 ;  /* 0x0000000108037824 */ /* 0x000fca00078e0203 */
[----:B------:R-:W-:Y:S01]  /*0ee0*/  LOP3.LUT R0, R3, R0, RZ, 0xfc, !PT ;  /* 0x0000000003007212 */ /* 0x000fe200078efcff */
[----:B------:R-:W-:Y:S06]  /*0ef0*/  BRA `(.L_x_69) ;  /* 0x0000000000107947 */ /* 0x000fec0003800000 */
.L_x_68:
[----:B------:R-:W-:-:S04]  /*0f00*/  LOP3.LUT R0, R0, 0x80000000, RZ, 0xc0, !PT ;  /* 0x8000000000007812 */ /* 0x000fc800078ec0ff */
[----:B------:R-:W-:Y:S01]  /*0f10*/  LOP3.LUT R0, R0, 0x7f800000, RZ, 0xfc, !PT ;  /* 0x7f80000000007812 */ /* 0x000fe200078efcff */
[----:B------:R-:W-:Y:S06]  /*0f20*/  BRA `(.L_x_69) ;  /* 0x0000000000047947 */ /* 0x000fec0003800000 */
.L_x_67:
[----:B------:R-:W-:-:S07]  /*0f30*/  IMAD R0, R4, 0x800000, R0 ;  /* 0x0080000004007824 */ /* 0x000fce00078e0200 */
.L_x_69:
[----:B------:R-:W-:Y:S05]  /*0f40*/  BSYNC.RECONVERGENT B2 ;  /* 0x0000000000027941 */ /* 0x000fea0003800200 */
.L_x_66:
[----:B------:R-:W-:Y:S05]  /*0f50*/  BRA `(.L_x_70) ;  /* 0x0000000000207947 */ /* 0x000fea0003800000 */
.L_x_65:
[----:B------:R-:W-:-:S04]  /*0f60*/  LOP3.LUT R0, R4, 0x80000000, R3, 0x48, !PT ;  /* 0x8000000004007812 */ /* 0x000fc800078e4803 */
[----:B------:R-:W-:Y:S01]  /*0f70*/  LOP3.LUT R0, R0, 0x7f800000, RZ, 0xfc, !PT ;  /* 0x7f80000000007812 */ /* 0x000fe200078efcff */
[----:B------:R-:W-:Y:S06]  /*0f80*/  BRA `(.L_x_70) ;  /* 0x0000000000147947 */ /* 0x000fec0003800000 */
.L_x_64:
[----:B------:R-:W-:Y:S01]  /*0f90*/  LOP3.LUT R0, R4, 0x80000000, R3, 0x48, !PT ;  /* 0x8000000004007812 */ /* 0x000fe200078e4803 */
[----:B------:R-:W-:Y:S06]  /*0fa0*/  BRA `(.L_x_70) ;  /* 0x00000000000c7947 */ /* 0x000fec0003800000 */
.L_x_63:
[----:B------:R-:W0:Y:S01]  /*0fb0*/  MUFU.RSQ R0, -QNAN ;  /* 0xffc0000000007908 */ /* 0x000e220000001400 */
[----:B------:R-:W-:Y:S05]  /*0fc0*/  BRA `(.L_x_70) ;  /* 0x0000000000047947 */ /* 0x000fea0003800000 */
.L_x_62:
[----:B------:R-:W-:-:S07]  /*0fd0*/  FADD.FTZ R0, R3, R0 ;  /* 0x0000000003007221 */ /* 0x000fce0000010000 */
.L_x_70:
[----:B------:R-:W-:Y:S05]  /*0fe0*/  BSYNC.RECONVERGENT B1 ;  /* 0x0000000000017941 */ /* 0x000fea0003800200 */
.L_x_60:
[----:B------:R-:W-:-:S04]  /*0ff0*/  IMAD.MOV.U32 R3, RZ, RZ, 0x0 ;  /* 0x00000000ff037424 */ /* 0x000fc800078e00ff */
[----:B0-----:R-:W-:Y:S05]  /*1000*/  RET.REL.NODEC R2 `(_Z22array_match_mse_kernelPKfS0_iPf) ;  /* 0xffffffec02fc7950 */ /* 0x001fea0003c3ffff */
.L_x_71:
        /* <DEDUP_REMOVED lines=15> */
.L_x_75:


//--------------------- .nv.shared.reserved.0     --------------------------
	.section	.nv.shared.reserved.0,"aw",@nobits
	.weak		__nv_reservedSMEM_offset_0_alias
	.size		__nv_reservedSMEM_offset_0_alias, 0, 64
	.other		__nv_reservedSMEM_offset_0_alias,@"STO_CUDA_RESERVED_SHARED STV_DEFAULT"
__nv_reservedSMEM_offset_0_alias:
	.zero		0
	.zero		64


//--------------------- .nv.constant0._Z28block_match_mse_async_kernelPKfS0_iiPfi --------------------------
	.section	.nv.constant0._Z28block_match_mse_async_kernelPKfS0_iiPfi,"a",@progbits
	.sectionflags	@""
	.align	4
.nv.constant0._Z28block_match_mse_async_kernelPKfS0_iiPfi:
	.zero		932


//--------------------- .nv.constant0._Z28block_match_mse_async_kernelPKfS0_iiPf --------------------------
	.section	.nv.constant0._Z28block_match_mse_async_kernelPKfS0_iiPf,"a",@progbits
	.sectionflags	@""
	.align	4
.nv.constant0._Z28block_match_mse_async_kernelPKfS0_iiPf:
	.zero		928


//--------------------- .nv.constant0._Z22array_match_mse_kernelPKfS0_iPfi --------------------------
	.section	.nv.constant0._Z22array_match_mse_kernelPKfS0_iPfi,"a",@progbits
	.sectionflags	@""
	.align	4
.nv.constant0._Z22array_match_mse_kernelPKfS0_iPfi:
	.zero		932


//--------------------- .nv.constant0._Z22array_match_mse_kernelPKfS0_iPf --------------------------
	.section	.nv.constant0._Z22array_match_mse_kernelPKfS0_iPf,"a",@progbits
	.sectionflags	@""
	.align	4
.nv.constant0._Z22array_match_mse_kernelPKfS0_iPf:
	.zero		928


//--------------------- SYMBOLS --------------------------

	.type		.nv.reservedSmem.offset0,@object
	.size		.nv.reservedSmem.offset0,0x4
